//
// Generated by NVIDIA NVVM Compiler
//
// Compiler Build ID: CL-36424714
// Cuda compilation tools, release 13.0, V13.0.88
// Based on NVVM 20.0.0
//

.version 9.0
.target sm_100
.address_size 64

	// .globl	_Z20reduce_sum_version_0IiEvPKT_PS0_ii
.extern .shared .align 16 .b8 buffer[];

.visible .entry _Z20reduce_sum_version_0IiEvPKT_PS0_ii(
	.param .u64 .ptr .align 1 _Z20reduce_sum_version_0IiEvPKT_PS0_ii_param_0,
	.param .u64 .ptr .align 1 _Z20reduce_sum_version_0IiEvPKT_PS0_ii_param_1,
	.param .u32 _Z20reduce_sum_version_0IiEvPKT_PS0_ii_param_2,
	.param .u32 _Z20reduce_sum_version_0IiEvPKT_PS0_ii_param_3
)
{
	.reg .pred 	%p<10>;
	.reg .b32 	%r<95>;
	.reg .b64 	%rd<29>;

	ld.param.u64 	%rd10, [_Z20reduce_sum_version_0IiEvPKT_PS0_ii_param_0];
	ld.param.u64 	%rd11, [_Z20reduce_sum_version_0IiEvPKT_PS0_ii_param_1];
	ld.param.u32 	%r25, [_Z20reduce_sum_version_0IiEvPKT_PS0_ii_param_3];
	cvta.to.global.u64 	%rd1, %rd10;
	cvta.to.global.u64 	%rd12, %rd11;
	mov.u32 	%r26, %ctaid.x;
	mul.lo.s32 	%r27, %r25, %r26;
	cvt.u64.u32 	%rd2, %r27;
	mul.wide.u32 	%rd13, %r26, 4;
	add.s64 	%rd3, %rd12, %rd13;
	mov.b32 	%r28, 0;
	st.global.u32 	[%rd3], %r28;
	setp.lt.s32 	%p1, %r25, 1;
	@%p1 bra 	$L__BB0_13;
	and.b32  	%r1, %r25, 15;
	setp.lt.u32 	%p2, %r25, 16;
	mov.b32 	%r87, 0;
	mov.u32 	%r90, %r87;
	@%p2 bra 	$L__BB0_4;
	and.b32  	%r90, %r25, 2147483632;
	neg.s32 	%r85, %r90;
	shl.b64 	%rd14, %rd2, 2;
	add.s64 	%rd15, %rd14, %rd1;
	add.s64 	%rd27, %rd15, 32;
	mov.b32 	%r87, 0;
$L__BB0_3:
	.pragma "nounroll";
	ld.global.u32 	%r31, [%rd27+-32];
	add.s32 	%r32, %r87, %r31;
	st.global.u32 	[%rd3], %r32;
	ld.global.u32 	%r33, [%rd27+-28];
	add.s32 	%r34, %r32, %r33;
	st.global.u32 	[%rd3], %r34;
	ld.global.u32 	%r35, [%rd27+-24];
	add.s32 	%r36, %r34, %r35;
	st.global.u32 	[%rd3], %r36;
	ld.global.u32 	%r37, [%rd27+-20];
	add.s32 	%r38, %r36, %r37;
	st.global.u32 	[%rd3], %r38;
	ld.global.u32 	%r39, [%rd27+-16];
	add.s32 	%r40, %r38, %r39;
	st.global.u32 	[%rd3], %r40;
	ld.global.u32 	%r41, [%rd27+-12];
	add.s32 	%r42, %r40, %r41;
	st.global.u32 	[%rd3], %r42;
	ld.global.u32 	%r43, [%rd27+-8];
	add.s32 	%r44, %r42, %r43;
	st.global.u32 	[%rd3], %r44;
	ld.global.u32 	%r45, [%rd27+-4];
	add.s32 	%r46, %r44, %r45;
	st.global.u32 	[%rd3], %r46;
	ld.global.u32 	%r47, [%rd27];
	add.s32 	%r48, %r46, %r47;
	st.global.u32 	[%rd3], %r48;
	ld.global.u32 	%r49, [%rd27+4];
	add.s32 	%r50, %r48, %r49;
	st.global.u32 	[%rd3], %r50;
	ld.global.u32 	%r51, [%rd27+8];
	add.s32 	%r52, %r50, %r51;
	st.global.u32 	[%rd3], %r52;
	ld.global.u32 	%r53, [%rd27+12];
	add.s32 	%r54, %r52, %r53;
	st.global.u32 	[%rd3], %r54;
	ld.global.u32 	%r55, [%rd27+16];
	add.s32 	%r56, %r54, %r55;
	st.global.u32 	[%rd3], %r56;
	ld.global.u32 	%r57, [%rd27+20];
	add.s32 	%r58, %r56, %r57;
	st.global.u32 	[%rd3], %r58;
	ld.global.u32 	%r59, [%rd27+24];
	add.s32 	%r60, %r58, %r59;
	st.global.u32 	[%rd3], %r60;
	ld.global.u32 	%r61, [%rd27+28];
	add.s32 	%r87, %r60, %r61;
	st.global.u32 	[%rd3], %r87;
	add.s32 	%r85, %r85, 16;
	add.s64 	%rd27, %rd27, 64;
	setp.ne.s32 	%p3, %r85, 0;
	@%p3 bra 	$L__BB0_3;
$L__BB0_4:
	setp.eq.s32 	%p4, %r1, 0;
	@%p4 bra 	$L__BB0_13;
	and.b32  	%r10, %r25, 7;
	setp.lt.u32 	%p5, %r1, 8;
	@%p5 bra 	$L__BB0_7;
	cvt.u64.u32 	%rd16, %r90;
	add.s64 	%rd17, %rd16, %rd2;
	shl.b64 	%rd18, %rd17, 2;
	add.s64 	%rd19, %rd1, %rd18;
	ld.global.u32 	%r62, [%rd19];
	add.s32 	%r63, %r87, %r62;
	st.global.u32 	[%rd3], %r63;
	ld.global.u32 	%r64, [%rd19+4];
	add.s32 	%r65, %r63, %r64;
	st.global.u32 	[%rd3], %r65;
	ld.global.u32 	%r66, [%rd19+8];
	add.s32 	%r67, %r65, %r66;
	st.global.u32 	[%rd3], %r67;
	ld.global.u32 	%r68, [%rd19+12];
	add.s32 	%r69, %r67, %r68;
	st.global.u32 	[%rd3], %r69;
	ld.global.u32 	%r70, [%rd19+16];
	add.s32 	%r71, %r69, %r70;
	st.global.u32 	[%rd3], %r71;
	ld.global.u32 	%r72, [%rd19+20];
	add.s32 	%r73, %r71, %r72;
	st.global.u32 	[%rd3], %r73;
	ld.global.u32 	%r74, [%rd19+24];
	add.s32 	%r75, %r73, %r74;
	st.global.u32 	[%rd3], %r75;
	ld.global.u32 	%r76, [%rd19+28];
	add.s32 	%r87, %r75, %r76;
	st.global.u32 	[%rd3], %r87;
	add.s32 	%r90, %r90, 8;
$L__BB0_7:
	setp.eq.s32 	%p6, %r10, 0;
	@%p6 bra 	$L__BB0_13;
	and.b32  	%r15, %r25, 3;
	setp.lt.u32 	%p7, %r10, 4;
	@%p7 bra 	$L__BB0_10;
	cvt.u64.u32 	%rd20, %r90;
	add.s64 	%rd21, %rd20, %rd2;
	shl.b64 	%rd22, %rd21, 2;
	add.s64 	%rd23, %rd1, %rd22;
	ld.global.u32 	%r77, [%rd23];
	add.s32 	%r78, %r87, %r77;
	st.global.u32 	[%rd3], %r78;
	ld.global.u32 	%r79, [%rd23+4];
	add.s32 	%r80, %r78, %r79;
	st.global.u32 	[%rd3], %r80;
	ld.global.u32 	%r81, [%rd23+8];
	add.s32 	%r82, %r80, %r81;
	st.global.u32 	[%rd3], %r82;
	ld.global.u32 	%r83, [%rd23+12];
	add.s32 	%r87, %r82, %r83;
	st.global.u32 	[%rd3], %r87;
	add.s32 	%r90, %r90, 4;
$L__BB0_10:
	setp.eq.s32 	%p8, %r15, 0;
	@%p8 bra 	$L__BB0_13;
	cvt.u64.u32 	%rd24, %r90;
	add.s64 	%rd25, %rd24, %rd2;
	shl.b64 	%rd26, %rd25, 2;
	add.s64 	%rd28, %rd1, %rd26;
	neg.s32 	%r93, %r15;
$L__BB0_12:
	.pragma "nounroll";
	ld.global.u32 	%r84, [%rd28];
	add.s32 	%r87, %r87, %r84;
	st.global.u32 	[%rd3], %r87;
	add.s64 	%rd28, %rd28, 4;
	add.s32 	%r93, %r93, 1;
	setp.ne.s32 	%p9, %r93, 0;
	@%p9 bra 	$L__BB0_12;
$L__BB0_13:
	ret;

}
	// .globl	_Z20reduce_sum_version_1IiEvPKT_PS0_S3_ii
.visible .entry _Z20reduce_sum_version_1IiEvPKT_PS0_S3_ii(
	.param .u64 .ptr .align 1 _Z20reduce_sum_version_1IiEvPKT_PS0_S3_ii_param_0,
	.param .u64 .ptr .align 1 _Z20reduce_sum_version_1IiEvPKT_PS0_S3_ii_param_1,
	.param .u64 .ptr .align 1 _Z20reduce_sum_version_1IiEvPKT_PS0_S3_ii_param_2,
	.param .u32 _Z20reduce_sum_version_1IiEvPKT_PS0_S3_ii_param_3,
	.param .u32 _Z20reduce_sum_version_1IiEvPKT_PS0_S3_ii_param_4
)
{
	.reg .pred 	%p<11>;
	.reg .b32 	%r<76>;
	.reg .b64 	%rd<45>;

	ld.param.u64 	%rd22, [_Z20reduce_sum_version_1IiEvPKT_PS0_S3_ii_param_0];
	ld.param.u64 	%rd21, [_Z20reduce_sum_version_1IiEvPKT_PS0_S3_ii_param_1];
	ld.param.u64 	%rd23, [_Z20reduce_sum_version_1IiEvPKT_PS0_S3_ii_param_2];
	ld.param.u32 	%r32, [_Z20reduce_sum_version_1IiEvPKT_PS0_S3_ii_param_4];
	cvta.to.global.u64 	%rd1, %rd22;
	cvta.to.global.u64 	%rd2, %rd23;
	mov.u32 	%r1, %ctaid.x;
	mul.lo.s32 	%r33, %r32, %r1;
	cvt.u64.u32 	%rd3, %r33;
	mov.u32 	%r34, %tid.x;
	shl.b32 	%r35, %r34, 10;
	cvt.u64.u32 	%rd4, %r35;
	mov.u32 	%r2, %ntid.x;
	mul.lo.s32 	%r36, %r1, %r2;
	cvt.u64.u32 	%rd5, %r36;
	cvt.u64.u32 	%rd6, %r34;
	add.s64 	%rd24, %rd5, %rd6;
	shl.b64 	%rd25, %rd24, 2;
	add.s64 	%rd7, %rd2, %rd25;
	mov.b32 	%r37, 0;
	st.global.u32 	[%rd7], %r37;
	setp.ge.u32 	%p1, %r35, %r32;
	@%p1 bra 	$L__BB1_7;
	cvt.u32.u64 	%r39, %rd4;
	not.b32 	%r40, %r39;
	add.s32 	%r41, %r32, %r40;
	min.u32 	%r42, %r41, 1023;
	add.s32 	%r3, %r42, 1;
	and.b32  	%r4, %r3, 3;
	setp.lt.u32 	%p2, %r41, 3;
	mov.b32 	%r66, 0;
	mov.u32 	%r67, %r66;
	@%p2 bra 	$L__BB1_4;
	and.b32  	%r67, %r3, 2044;
	neg.s32 	%r64, %r67;
	shl.b64 	%rd26, %rd6, 12;
	shl.b64 	%rd27, %rd3, 2;
	add.s64 	%rd28, %rd26, %rd27;
	add.s64 	%rd29, %rd28, %rd1;
	add.s64 	%rd41, %rd29, 8;
	mov.b32 	%r66, 0;
$L__BB1_3:
	ld.global.u32 	%r44, [%rd41+-8];
	add.s32 	%r45, %r66, %r44;
	st.global.u32 	[%rd7], %r45;
	ld.global.u32 	%r46, [%rd41+-4];
	add.s32 	%r47, %r45, %r46;
	st.global.u32 	[%rd7], %r47;
	ld.global.u32 	%r48, [%rd41];
	add.s32 	%r49, %r47, %r48;
	st.global.u32 	[%rd7], %r49;
	ld.global.u32 	%r50, [%rd41+4];
	add.s32 	%r66, %r49, %r50;
	st.global.u32 	[%rd7], %r66;
	add.s32 	%r64, %r64, 4;
	add.s64 	%rd41, %rd41, 16;
	setp.ne.s32 	%p3, %r64, 0;
	@%p3 bra 	$L__BB1_3;
$L__BB1_4:
	setp.eq.s32 	%p4, %r4, 0;
	@%p4 bra 	$L__BB1_7;
	cvt.u64.u32 	%rd30, %r67;
	add.s64 	%rd31, %rd4, %rd30;
	add.s64 	%rd32, %rd31, %rd3;
	shl.b64 	%rd33, %rd32, 2;
	add.s64 	%rd42, %rd1, %rd33;
	neg.s32 	%r68, %r4;
$L__BB1_6:
	.pragma "nounroll";
	ld.global.u32 	%r51, [%rd42];
	add.s32 	%r66, %r66, %r51;
	st.global.u32 	[%rd7], %r66;
	add.s64 	%rd42, %rd42, 4;
	add.s32 	%r68, %r68, 1;
	setp.ne.s32 	%p5, %r68, 0;
	@%p5 bra 	$L__BB1_6;
$L__BB1_7:
	cvt.u32.u64 	%r52, %rd6;
	bar.sync 	0;
	setp.ne.s32 	%p6, %r52, 0;
	@%p6 bra 	$L__BB1_14;
	cvta.to.global.u64 	%rd34, %rd21;
	mul.wide.u32 	%rd35, %r1, 4;
	add.s64 	%rd14, %rd34, %rd35;
	mov.b32 	%r72, 0;
	st.global.u32 	[%rd14], %r72;
	and.b32  	%r18, %r2, 3;
	setp.lt.u32 	%p7, %r2, 4;
	mov.u32 	%r73, %r72;
	@%p7 bra 	$L__BB1_11;
	and.b32  	%r73, %r2, 2044;
	and.b32  	%r55, %r2, -4;
	neg.s32 	%r70, %r55;
	shl.b64 	%rd36, %rd5, 2;
	add.s64 	%rd37, %rd36, %rd2;
	add.s64 	%rd43, %rd37, 8;
	mov.b32 	%r72, 0;
$L__BB1_10:
	ld.global.u32 	%r56, [%rd43+-8];
	add.s32 	%r57, %r72, %r56;
	st.global.u32 	[%rd14], %r57;
	ld.global.u32 	%r58, [%rd43+-4];
	add.s32 	%r59, %r57, %r58;
	st.global.u32 	[%rd14], %r59;
	ld.global.u32 	%r60, [%rd43];
	add.s32 	%r61, %r59, %r60;
	st.global.u32 	[%rd14], %r61;
	ld.global.u32 	%r62, [%rd43+4];
	add.s32 	%r72, %r61, %r62;
	st.global.u32 	[%rd14], %r72;
	add.s32 	%r70, %r70, 4;
	add.s64 	%rd43, %rd43, 16;
	setp.ne.s32 	%p8, %r70, 0;
	@%p8 bra 	$L__BB1_10;
$L__BB1_11:
	setp.eq.s32 	%p9, %r18, 0;
	@%p9 bra 	$L__BB1_14;
	cvt.u64.u32 	%rd38, %r73;
	add.s64 	%rd39, %rd38, %rd5;
	shl.b64 	%rd40, %rd39, 2;
	add.s64 	%rd44, %rd2, %rd40;
	neg.s32 	%r74, %r18;
$L__BB1_13:
	.pragma "nounroll";
	ld.global.u32 	%r63, [%rd44];
	add.s32 	%r72, %r72, %r63;
	st.global.u32 	[%rd14], %r72;
	add.s64 	%rd44, %rd44, 4;
	add.s32 	%r74, %r74, 1;
	setp.ne.s32 	%p10, %r74, 0;
	@%p10 bra 	$L__BB1_13;
$L__BB1_14:
	ret;

}
	// .globl	_Z20reduce_sum_version_2IiEvPKT_PS0_ii
.visible .entry _Z20reduce_sum_version_2IiEvPKT_PS0_ii(
	.param .u64 .ptr .align 1 _Z20reduce_sum_version_2IiEvPKT_PS0_ii_param_0,
	.param .u64 .ptr .align 1 _Z20reduce_sum_version_2IiEvPKT_PS0_ii_param_1,
	.param .u32 _Z20reduce_sum_version_2IiEvPKT_PS0_ii_param_2,
	.param .u32 _Z20reduce_sum_version_2IiEvPKT_PS0_ii_param_3
)
{
	.reg .pred 	%p<15>;
	.reg .b32 	%r<170>;
	.reg .b64 	%rd<25>;

	ld.param.u64 	%rd12, [_Z20reduce_sum_version_2IiEvPKT_PS0_ii_param_0];
	ld.param.u64 	%rd11, [_Z20reduce_sum_version_2IiEvPKT_PS0_ii_param_1];
	ld.param.u32 	%r55, [_Z20reduce_sum_version_2IiEvPKT_PS0_ii_param_3];
	cvta.to.global.u64 	%rd1, %rd12;
	mov.u32 	%r1, %ctaid.x;
	mul.lo.s32 	%r56, %r55, %r1;
	cvt.u64.u32 	%rd2, %r56;
	mov.u32 	%r2, %tid.x;
	shl.b32 	%r57, %r2, 10;
	cvt.u64.u32 	%rd3, %r57;
	shl.b32 	%r58, %r2, 2;
	mov.u32 	%r59, buffer;
	add.s32 	%r3, %r59, %r58;
	mov.b32 	%r60, 0;
	st.shared.u32 	[%r3], %r60;
	setp.ge.u32 	%p1, %r57, %r55;
	@%p1 bra 	$L__BB2_8;
	cvt.u32.u64 	%r63, %rd3;
	not.b32 	%r64, %r63;
	add.s32 	%r65, %r55, %r64;
	min.u32 	%r66, %r65, 1023;
	add.s32 	%r4, %r66, 1;
	and.b32  	%r5, %r4, 3;
	setp.lt.u32 	%p2, %r65, 3;
	mov.b32 	%r153, 0;
	mov.u32 	%r150, %r153;
	@%p2 bra 	$L__BB2_4;
	and.b32  	%r150, %r4, 2044;
	neg.s32 	%r146, %r150;
	mul.wide.u32 	%rd13, %r2, 4096;
	shl.b64 	%rd14, %rd2, 2;
	add.s64 	%rd15, %rd13, %rd14;
	add.s64 	%rd16, %rd15, %rd1;
	add.s64 	%rd23, %rd16, 8;
	mov.b32 	%r153, 0;
$L__BB2_3:
	ld.global.u32 	%r68, [%rd23+-8];
	add.s32 	%r69, %r153, %r68;
	ld.global.u32 	%r70, [%rd23+-4];
	add.s32 	%r71, %r69, %r70;
	ld.global.u32 	%r72, [%rd23];
	add.s32 	%r73, %r71, %r72;
	ld.global.u32 	%r74, [%rd23+4];
	add.s32 	%r153, %r73, %r74;
	add.s32 	%r146, %r146, 4;
	add.s64 	%rd23, %rd23, 16;
	setp.ne.s32 	%p3, %r146, 0;
	@%p3 bra 	$L__BB2_3;
$L__BB2_4:
	setp.eq.s32 	%p4, %r5, 0;
	@%p4 bra 	$L__BB2_7;
	cvt.u64.u32 	%rd17, %r150;
	add.s64 	%rd18, %rd3, %rd17;
	add.s64 	%rd19, %rd18, %rd2;
	shl.b64 	%rd20, %rd19, 2;
	add.s64 	%rd24, %rd1, %rd20;
	neg.s32 	%r151, %r5;
$L__BB2_6:
	.pragma "nounroll";
	ld.global.u32 	%r75, [%rd24];
	add.s32 	%r153, %r153, %r75;
	add.s64 	%rd24, %rd24, 4;
	add.s32 	%r151, %r151, 1;
	setp.ne.s32 	%p5, %r151, 0;
	@%p5 bra 	$L__BB2_6;
$L__BB2_7:
	st.shared.u32 	[%r3], %r153;
$L__BB2_8:
	bar.sync 	0;
	setp.ne.s32 	%p6, %r2, 0;
	@%p6 bra 	$L__BB2_22;
	cvta.to.global.u64 	%rd21, %rd11;
	mul.wide.u32 	%rd22, %r1, 4;
	add.s64 	%rd10, %rd21, %rd22;
	mov.u32 	%r21, %ntid.x;
	and.b32  	%r22, %r21, 15;
	setp.lt.u32 	%p7, %r21, 16;
	mov.b32 	%r169, 0;
	mov.u32 	%r162, %r169;
	@%p7 bra 	$L__BB2_12;
	and.b32  	%r162, %r21, 2032;
	add.s32 	%r154, %r59, 32;
	and.b32  	%r81, %r21, -16;
	neg.s32 	%r155, %r81;
	mov.b32 	%r169, 0;
$L__BB2_11:
	.pragma "nounroll";
	ld.shared.v4.u32 	{%r82, %r83, %r84, %r85}, [%r154+-32];
	add.s32 	%r86, %r169, %r82;
	add.s32 	%r87, %r86, %r83;
	add.s32 	%r88, %r87, %r84;
	add.s32 	%r89, %r88, %r85;
	ld.shared.v4.u32 	{%r90, %r91, %r92, %r93}, [%r154+-16];
	add.s32 	%r94, %r89, %r90;
	add.s32 	%r95, %r94, %r91;
	add.s32 	%r96, %r95, %r92;
	add.s32 	%r97, %r96, %r93;
	ld.shared.v4.u32 	{%r98, %r99, %r100, %r101}, [%r154];
	add.s32 	%r102, %r97, %r98;
	add.s32 	%r103, %r102, %r99;
	add.s32 	%r104, %r103, %r100;
	add.s32 	%r105, %r104, %r101;
	ld.shared.v4.u32 	{%r106, %r107, %r108, %r109}, [%r154+16];
	add.s32 	%r110, %r105, %r106;
	add.s32 	%r111, %r110, %r107;
	add.s32 	%r112, %r111, %r108;
	add.s32 	%r169, %r112, %r109;
	add.s32 	%r155, %r155, 16;
	add.s32 	%r154, %r154, 64;
	setp.ne.s32 	%p8, %r155, 0;
	@%p8 bra 	$L__BB2_11;
$L__BB2_12:
	setp.eq.s32 	%p9, %r22, 0;
	@%p9 bra 	$L__BB2_21;
	and.b32  	%r34, %r21, 7;
	setp.lt.u32 	%p10, %r22, 8;
	@%p10 bra 	$L__BB2_15;
	shl.b32 	%r114, %r162, 2;
	add.s32 	%r116, %r59, %r114;
	ld.shared.u32 	%r117, [%r116];
	add.s32 	%r118, %r169, %r117;
	ld.shared.u32 	%r119, [%r116+4];
	add.s32 	%r120, %r118, %r119;
	ld.shared.u32 	%r121, [%r116+8];
	add.s32 	%r122, %r120, %r121;
	ld.shared.u32 	%r123, [%r116+12];
	add.s32 	%r124, %r122, %r123;
	ld.shared.u32 	%r125, [%r116+16];
	add.s32 	%r126, %r124, %r125;
	ld.shared.u32 	%r127, [%r116+20];
	add.s32 	%r128, %r126, %r127;
	ld.shared.u32 	%r129, [%r116+24];
	add.s32 	%r130, %r128, %r129;
	ld.shared.u32 	%r131, [%r116+28];
	add.s32 	%r169, %r130, %r131;
	add.s32 	%r162, %r162, 8;
$L__BB2_15:
	setp.eq.s32 	%p11, %r34, 0;
	@%p11 bra 	$L__BB2_21;
	and.b32  	%r40, %r21, 3;
	setp.lt.u32 	%p12, %r34, 4;
	@%p12 bra 	$L__BB2_18;
	shl.b32 	%r133, %r162, 2;
	add.s32 	%r135, %r59, %r133;
	ld.shared.u32 	%r136, [%r135];
	add.s32 	%r137, %r169, %r136;
	ld.shared.u32 	%r138, [%r135+4];
	add.s32 	%r139, %r137, %r138;
	ld.shared.u32 	%r140, [%r135+8];
	add.s32 	%r141, %r139, %r140;
	ld.shared.u32 	%r142, [%r135+12];
	add.s32 	%r169, %r141, %r142;
	add.s32 	%r162, %r162, 4;
$L__BB2_18:
	setp.eq.s32 	%p13, %r40, 0;
	@%p13 bra 	$L__BB2_21;
	shl.b32 	%r143, %r162, 2;
	add.s32 	%r167, %r59, %r143;
	neg.s32 	%r166, %r40;
$L__BB2_20:
	.pragma "nounroll";
	ld.shared.u32 	%r145, [%r167];
	add.s32 	%r169, %r169, %r145;
	add.s32 	%r167, %r167, 4;
	add.s32 	%r166, %r166, 1;
	setp.ne.s32 	%p14, %r166, 0;
	@%p14 bra 	$L__BB2_20;
$L__BB2_21:
	st.global.u32 	[%rd10], %r169;
$L__BB2_22:
	ret;

}


// ===== COMPILED SASS (sm_100) =====

	.target	sm_100

	.elftype	@"ET_EXEC"


//--------------------- .note.nv.tkinfo           --------------------------
	.section	.note.nv.tkinfo,"",@"SHT_NOTE"
	.sectionflags	@"SHF_NOTE_NV_TKINFO"
	.tkinfo
        /*0018*/ 	.word	0x00000002
        /*0030*/ 	.string	""
        /*0030*/ 	.string	"ptxas"
        /*0030*/ 	.string	"Cuda compilation tools, release 13.0, V13.0.88"
        /*0030*/ 	.string	"Build cuda_13.0.r13.0/compiler.36424714_0"
        /*0030*/ 	.string	"-arch sm_100 -m 64 "



//--------------------- .note.nv.cuinfo           --------------------------
	.section	.note.nv.cuinfo,"",@"SHT_NOTE"
	.sectionflags	@"SHF_NOTE_NV_CUINFO"
        /*0018*/ 	.short	0x0002
        /*001a*/ 	.short	0x0064
        /*001c*/ 	.short	0x0082
	.zero		2


//--------------------- .nv.info                  --------------------------
	.section	.nv.info,"",@"SHT_CUDA_INFO"
	.align	4


	//----- nvinfo : EIATTR_REGCOUNT
	.align		4
        /*0000*/ 	.byte	0x04, 0x2f
        /*0002*/ 	.short	(.L_1 - .L_0)
	.align		4
.L_0:
        /*0004*/ 	.word	index@(_Z20reduce_sum_version_0IiEvPKT_PS0_ii)
        /*0008*/ 	.word	0x00000014


	//----- nvinfo : EIATTR_FRAME_SIZE
	.align		4
.L_1:
        /*000c*/ 	.byte	0x04, 0x11
        /*000e*/ 	.short	(.L_3 - .L_2)
	.align		4
.L_2:
        /*0010*/ 	.word	index@(_Z20reduce_sum_version_0IiEvPKT_PS0_ii)
        /*0014*/ 	.word	0x00000000


	//----- nvinfo : EIATTR_REGCOUNT
	.align		4
.L_3:
        /*0018*/ 	.byte	0x04, 0x2f
        /*001a*/ 	.short	(.L_5 - .L_4)
	.align		4
.L_4:
        /*001c*/ 	.word	index@(_Z20reduce_sum_version_1IiEvPKT_PS0_S3_ii)
        /*0020*/ 	.word	0x00000018


	//----- nvinfo : EIATTR_FRAME_SIZE
	.align		4
.L_5:
        /*0024*/ 	.byte	0x04, 0x11
        /*0026*/ 	.short	(.L_7 - .L_6)
	.align		4
.L_6:
        /*0028*/ 	.word	index@(_Z20reduce_sum_version_1IiEvPKT_PS0_S3_ii)
        /*002c*/ 	.word	0x00000000


	//----- nvinfo : EIATTR_REGCOUNT
	.align		4
.L_7:
        /*0030*/ 	.byte	0x04, 0x2f
        /*0032*/ 	.short	(.L_9 - .L_8)
	.align		4
.L_8:
        /*0034*/ 	.word	index@(_Z20reduce_sum_version_2IiEvPKT_PS0_ii)
        /*0038*/ 	.word	0x0000001c


	//----- nvinfo : EIATTR_FRAME_SIZE
	.align		4
.L_9:
        /*003c*/ 	.byte	0x04, 0x11
        /*003e*/ 	.short	(.L_11 - .L_10)
	.align		4
.L_10:
        /*0040*/ 	.word	index@(_Z20reduce_sum_version_2IiEvPKT_PS0_ii)
        /*0044*/ 	.word	0x00000000


	//----- nvinfo : EIATTR_MIN_STACK_SIZE
	.align		4
.L_11:
        /*0048*/ 	.byte	0x04, 0x12
        /*004a*/ 	.short	(.L_13 - .L_12)
	.align		4
.L_12:
        /*004c*/ 	.word	index@(_Z20reduce_sum_version_2IiEvPKT_PS0_ii)
        /*0050*/ 	.word	0x00000000


	//----- nvinfo : EIATTR_MIN_STACK_SIZE
	.align		4
.L_13:
        /*0054*/ 	.byte	0x04, 0x12
        /*0056*/ 	.short	(.L_15 - .L_14)
	.align		4
.L_14:
        /*0058*/ 	.word	index@(_Z20reduce_sum_version_1IiEvPKT_PS0_S3_ii)
        /*005c*/ 	.word	0x00000000


	//----- nvinfo : EIATTR_MIN_STACK_SIZE
	.align		4
.L_15:
        /*0060*/ 	.byte	0x04, 0x12
        /*0062*/ 	.short	(.L_17 - .L_16)
	.align		4
.L_16:
        /*0064*/ 	.word	index@(_Z20reduce_sum_version_0IiEvPKT_PS0_ii)
        /*0068*/ 	.word	0x00000000
.L_17:


//--------------------- .nv.compat                --------------------------
	.section	.nv.compat,"",@"SHT_CUDA_COMPAT_INFO"
	.align	4
        /*0000*/ 	.byte	0x02, 0x09, 0x00, 0x00, 0x02, 0x02, 0x01, 0x00, 0x02, 0x05, 0x05, 0x00, 0x03, 0x07, 0x01, 0x01
        /*0010*/ 	.byte	0x02, 0x03, 0x00, 0x00, 0x02, 0x06, 0x01, 0x00, 0x04, 0x0b, 0x08, 0x00, 0x09, 0x00, 0x00, 0x00
        /*0020*/ 	.byte	0x00, 0x00, 0x00, 0x00


//--------------------- .nv.info._Z20reduce_sum_version_2IiEvPKT_PS0_ii --------------------------
	.section	.nv.info._Z20reduce_sum_version_2IiEvPKT_PS0_ii,"",@"SHT_CUDA_INFO"
	.sectionflags	@""
	.align	4


	//----- nvinfo : EIATTR_CUDA_API_VERSION
	.align		4
        /*0000*/ 	.byte	0x04, 0x37
        /*0002*/ 	.short	(.L_19 - .L_18)
.L_18:
        /*0004*/ 	.word	0x00000082


	//----- nvinfo : EIATTR_KPARAM_INFO
	.align		4
.L_19:
        /*0008*/ 	.byte	0x04, 0x17
        /*000a*/ 	.short	(.L_21 - .L_20)
.L_20:
        /*000c*/ 	.word	0x00000000
        /*0010*/ 	.short	0x0003
        /*0012*/ 	.short	0x0014
        /*0014*/ 	.byte	0x00, 0xf0, 0x11, 0x00


	//----- nvinfo : EIATTR_KPARAM_INFO
	.align		4
.L_21:
        /*0018*/ 	.byte	0x04, 0x17
        /*001a*/ 	.short	(.L_23 - .L_22)
.L_22:
        /*001c*/ 	.word	0x00000000
        /*0020*/ 	.short	0x0002
        /*0022*/ 	.short	0x0010
        /*0024*/ 	.byte	0x00, 0xf0, 0x11, 0x00


	//----- nvinfo : EIATTR_KPARAM_INFO
	.align		4
.L_23:
        /*0028*/ 	.byte	0x04, 0x17
        /*002a*/ 	.short	(.L_25 - .L_24)
.L_24:
        /*002c*/ 	.word	0x00000000
        /*0030*/ 	.short	0x0001
        /*0032*/ 	.short	0x0008
        /*0034*/ 	.byte	0x00, 0xf5, 0x21, 0x00


	//----- nvinfo : EIATTR_KPARAM_INFO
	.align		4
.L_25:
        /*0038*/ 	.byte	0x04, 0x17
        /*003a*/ 	.short	(.L_27 - .L_26)
.L_26:
        /*003c*/ 	.word	0x00000000
        /*0040*/ 	.short	0x0000
        /*0042*/ 	.short	0x0000
        /*0044*/ 	.byte	0x00, 0xf5, 0x21, 0x00


	//----- nvinfo : EIATTR_SPARSE_MMA_MASK
	.align		4
.L_27:
        /*0048*/ 	.byte	0x03, 0x50
        /*004a*/ 	.short	0x0000


	//----- nvinfo : EIATTR_MAXREG_COUNT
	.align		4
        /*004c*/ 	.byte	0x03, 0x1b
        /*004e*/ 	.short	0x00ff


	//----- nvinfo : EIATTR_NUM_BARRIERS
	.align		4
        /*0050*/ 	.byte	0x02, 0x4c
        /*0052*/ 	.byte	0x01
	.zero		1


	//----- nvinfo : EIATTR_MERCURY_ISA_VERSION
	.align		4
        /*0054*/ 	.byte	0x03, 0x5f
        /*0056*/ 	.short	0x0101


	//----- nvinfo : EIATTR_VRC_CTA_INIT_COUNT
	.align		4
        /*0058*/ 	.byte	0x02, 0x4a
	.zero		1
	.zero		1


	//----- nvinfo : EIATTR_EXIT_INSTR_OFFSETS
	.align		4
        /*005c*/ 	.byte	0x04, 0x1c
        /*005e*/ 	.short	(.L_29 - .L_28)


	//   ....[0]....
.L_28:
        /*0060*/ 	.word	0x000008c0


	//   ....[1]....
        /*0064*/ 	.word	0x00000cb0


	//----- nvinfo : EIATTR_CRS_STACK_SIZE
	.align		4
.L_29:
        /*0068*/ 	.byte	0x04, 0x1e
        /*006a*/ 	.short	(.L_31 - .L_30)
.L_30:
        /*006c*/ 	.word	0x00000000


	//----- nvinfo : EIATTR_CBANK_PARAM_SIZE
	.align		4
.L_31:
        /*0070*/ 	.byte	0x03, 0x19
        /*0072*/ 	.short	0x0018


	//----- nvinfo : EIATTR_PARAM_CBANK
	.align		4
        /*0074*/ 	.byte	0x04, 0x0a
        /*0076*/ 	.short	(.L_33 - .L_32)
	.align		4
.L_32:
        /*0078*/ 	.word	index@(.nv.constant0._Z20reduce_sum_version_2IiEvPKT_PS0_ii)
        /*007c*/ 	.short	0x0380
        /*007e*/ 	.short	0x0018


	//----- nvinfo : EIATTR_SW_WAR
	.align		4
.L_33:
        /*0080*/ 	.byte	0x04, 0x36
        /*0082*/ 	.short	(.L_35 - .L_34)
.L_34:
        /*0084*/ 	.word	0x00000008
.L_35:


//--------------------- .nv.info._Z20reduce_sum_version_1IiEvPKT_PS0_S3_ii --------------------------
	.section	.nv.info._Z20reduce_sum_version_1IiEvPKT_PS0_S3_ii,"",@"SHT_CUDA_INFO"
	.sectionflags	@""
	.align	4


	//----- nvinfo : EIATTR_CUDA_API_VERSION
	.align		4
        /*0000*/ 	.byte	0x04, 0x37
        /*0002*/ 	.short	(.L_37 - .L_36)
.L_36:
        /*0004*/ 	.word	0x00000082


	//----- nvinfo : EIATTR_KPARAM_INFO
	.align		4
.L_37:
        /*0008*/ 	.byte	0x04, 0x17
        /*000a*/ 	.short	(.L_39 - .L_38)
.L_38:
        /*000c*/ 	.word	0x00000000
        /*0010*/ 	.short	0x0004
        /*0012*/ 	.short	0x001c
        /*0014*/ 	.byte	0x00, 0xf0, 0x11, 0x00


	//----- nvinfo : EIATTR_KPARAM_INFO
	.align		4
.L_39:
        /*0018*/ 	.byte	0x04, 0x17
        /*001a*/ 	.short	(.L_41 - .L_40)
.L_40:
        /*001c*/ 	.word	0x00000000
        /*0020*/ 	.short	0x0003
        /*0022*/ 	.short	0x0018
        /*0024*/ 	.byte	0x00, 0xf0, 0x11, 0x00


	//----- nvinfo : EIATTR_KPARAM_INFO
	.align		4
.L_41:
        /*0028*/ 	.byte	0x04, 0x17
        /*002a*/ 	.short	(.L_43 - .L_42)
.L_42:
        /*002c*/ 	.word	0x00000000
        /*0030*/ 	.short	0x0002
        /*0032*/ 	.short	0x0010
        /*0034*/ 	.byte	0x00, 0xf5, 0x21, 0x00


	//----- nvinfo : EIATTR_KPARAM_INFO
	.align		4
.L_43:
        /*0038*/ 	.byte	0x04, 0x17
        /*003a*/ 	.short	(.L_45 - .L_44)
.L_44:
        /*003c*/ 	.word	0x00000000
        /*0040*/ 	.short	0x0001
        /*0042*/ 	.short	0x0008
        /*0044*/ 	.byte	0x00, 0xf5, 0x21, 0x00


	//----- nvinfo : EIATTR_KPARAM_INFO
	.align		4
.L_45:
        /*0048*/ 	.byte	0x04, 0x17
        /*004a*/ 	.short	(.L_47 - .L_46)
.L_46:
        /*004c*/ 	.word	0x00000000
        /*0050*/ 	.short	0x0000
        /*0052*/ 	.short	0x0000
        /*0054*/ 	.byte	0x00, 0xf5, 0x21, 0x00


	//----- nvinfo : EIATTR_SPARSE_MMA_MASK
	.align		4
.L_47:
        /*0058*/ 	.byte	0x03, 0x50
        /*005a*/ 	.short	0x0000


	//----- nvinfo : EIATTR_MAXREG_COUNT
	.align		4
        /*005c*/ 	.byte	0x03, 0x1b
        /*005e*/ 	.short	0x00ff


	//----- nvinfo : EIATTR_NUM_BARRIERS
	.align		4
        /*0060*/ 	.byte	0x02, 0x4c
        /*0062*/ 	.byte	0x01
	.zero		1


	//----- nvinfo : EIATTR_MERCURY_ISA_VERSION
	.align		4
        /*0064*/ 	.byte	0x03, 0x5f
        /*0066*/ 	.short	0x0101


	//----- nvinfo : EIATTR_VRC_CTA_INIT_COUNT
	.align		4
        /*0068*/ 	.byte	0x02, 0x4a
	.zero		1
	.zero		1


	//----- nvinfo : EIATTR_EXIT_INSTR_OFFSETS
	.align		4
        /*006c*/ 	.byte	0x04, 0x1c
        /*006e*/ 	.short	(.L_49 - .L_48)


	//   ....[0]....
.L_48:
        /*0070*/ 	.word	0x00000500


	//   ....[1]....
        /*0074*/ 	.word	0x00000d60


	//   ....[2]....
        /*0078*/ 	.word	0x00000e40


	//----- nvinfo : EIATTR_CRS_STACK_SIZE
	.align		4
.L_49:
        /*007c*/ 	.byte	0x04, 0x1e
        /*007e*/ 	.short	(.L_51 - .L_50)
.L_50:
        /*0080*/ 	.word	0x00000000


	//----- nvinfo : EIATTR_CBANK_PARAM_SIZE
	.align		4
.L_51:
        /*0084*/ 	.byte	0x03, 0x19
        /*0086*/ 	.short	0x0020


	//----- nvinfo : EIATTR_PARAM_CBANK
	.align		4
        /*0088*/ 	.byte	0x04, 0x0a
        /*008a*/ 	.short	(.L_53 - .L_52)
	.align		4
.L_52:
        /*008c*/ 	.word	index@(.nv.constant0._Z20reduce_sum_version_1IiEvPKT_PS0_S3_ii)
        /*0090*/ 	.short	0x0380
        /*0092*/ 	.short	0x0020


	//----- nvinfo : EIATTR_SW_WAR
	.align		4
.L_53:
        /*0094*/ 	.byte	0x04, 0x36
        /*0096*/ 	.short	(.L_55 - .L_54)
.L_54:
        /*0098*/ 	.word	0x00000008
.L_55:


//--------------------- .nv.info._Z20reduce_sum_version_0IiEvPKT_PS0_ii --------------------------
	.section	.nv.info._Z20reduce_sum_version_0IiEvPKT_PS0_ii,"",@"SHT_CUDA_INFO"
	.sectionflags	@""
	.align	4


	//----- nvinfo : EIATTR_CUDA_API_VERSION
	.align		4
        /*0000*/ 	.byte	0x04, 0x37
        /*0002*/ 	.short	(.L_57 - .L_56)
.L_56:
        /*0004*/ 	.word	0x00000082


	//----- nvinfo : EIATTR_KPARAM_INFO
	.align		4
.L_57:
        /*0008*/ 	.byte	0x04, 0x17
        /*000a*/ 	.short	(.L_59 - .L_58)
.L_58:
        /*000c*/ 	.word	0x00000000
        /*0010*/ 	.short	0x0003
        /*0012*/ 	.short	0x0014
        /*0014*/ 	.byte	0x00, 0xf0, 0x11, 0x00


	//----- nvinfo : EIATTR_KPARAM_INFO
	.align		4
.L_59:
        /*0018*/ 	.byte	0x04, 0x17
        /*001a*/ 	.short	(.L_61 - .L_60)
.L_60:
        /*001c*/ 	.word	0x00000000
        /*0020*/ 	.short	0x0002
        /*0022*/ 	.short	0x0010
        /*0024*/ 	.byte	0x00, 0xf0, 0x11, 0x00


	//----- nvinfo : EIATTR_KPARAM_INFO
	.align		4
.L_61:
        /*0028*/ 	.byte	0x04, 0x17
        /*002a*/ 	.short	(.L_63 - .L_62)
.L_62:
        /*002c*/ 	.word	0x00000000
        /*0030*/ 	.short	0x0001
        /*0032*/ 	.short	0x0008
        /*0034*/ 	.byte	0x00, 0xf5, 0x21, 0x00


	//----- nvinfo : EIATTR_KPARAM_INFO
	.align		4
.L_63:
        /*0038*/ 	.byte	0x04, 0x17
        /*003a*/ 	.short	(.L_65 - .L_64)
.L_64:
        /*003c*/ 	.word	0x00000000
        /*0040*/ 	.short	0x0000
        /*0042*/ 	.short	0x0000
        /*0044*/ 	.byte	0x00, 0xf5, 0x21, 0x00


	//----- nvinfo : EIATTR_SPARSE_MMA_MASK
	.align		4
.L_65:
        /*0048*/ 	.byte	0x03, 0x50
        /*004a*/ 	.short	0x0000


	//----- nvinfo : EIATTR_MAXREG_COUNT
	.align		4
        /*004c*/ 	.byte	0x03, 0x1b
        /*004e*/ 	.short	0x00ff


	//----- nvinfo : EIATTR_MERCURY_ISA_VERSION
	.align		4
        /*0050*/ 	.byte	0x03, 0x5f
        /*0052*/ 	.short	0x0101


	//----- nvinfo : EIATTR_VRC_CTA_INIT_COUNT
	.align		4
        /*0054*/ 	.byte	0x02, 0x4a
	.zero		1
	.zero		1


	//----- nvinfo : EIATTR_EXIT_INSTR_OFFSETS
	.align		4
        /*0058*/ 	.byte	0x04, 0x1c
        /*005a*/ 	.short	(.L_67 - .L_66)


	//   ....[0]....
.L_66:
        /*005c*/ 	.word	0x00000080


	//   ....[1]....
        /*0060*/ 	.word	0x000004f0


	//   ....[2]....
        /*0064*/ 	.word	0x00000720


	//   ....[3]....
        /*0068*/ 	.word	0x00000890


	//   ....[4]....
        /*006c*/ 	.word	0x000009a0


	//----- nvinfo : EIATTR_CBANK_PARAM_SIZE
	.align		4
.L_67:
        /*0070*/ 	.byte	0x03, 0x19
        /*0072*/ 	.short	0x0018


	//----- nvinfo : EIATTR_PARAM_CBANK
	.align		4
        /*0074*/ 	.byte	0x04, 0x0a
        /*0076*/ 	.short	(.L_69 - .L_68)
	.align		4
.L_68:
        /*0078*/ 	.word	index@(.nv.constant0._Z20reduce_sum_version_0IiEvPKT_PS0_ii)
        /*007c*/ 	.short	0x0380
        /*007e*/ 	.short	0x0018


	//----- nvinfo : EIATTR_SW_WAR
	.align		4
.L_69:
        /*0080*/ 	.byte	0x04, 0x36
        /*0082*/ 	.short	(.L_71 - .L_70)
.L_70:
        /*0084*/ 	.word	0x00000008
.L_71:


//--------------------- .nv.callgraph             --------------------------
	.section	.nv.callgraph,"",@"SHT_CUDA_CALLGRAPH"
	.align	4
	.sectionentsize	8
	.align		4
        /*0000*/ 	.word	0x00000000
	.align		4
        /*0004*/ 	.word	0xffffffff
	.align		4
        /*0008*/ 	.word	0x00000000
	.align		4
        /*000c*/ 	.word	0xfffffffe
	.align		4
        /*0010*/ 	.word	0x00000000
	.align		4
        /*0014*/ 	.word	0xfffffffd
	.align		4
        /*0018*/ 	.word	0x00000000
	.align		4
        /*001c*/ 	.word	0xfffffffc


//--------------------- .text._Z20reduce_sum_version_2IiEvPKT_PS0_ii --------------------------
	.section	.text._Z20reduce_sum_version_2IiEvPKT_PS0_ii,"ax",@progbits
	.align	128
        .global         _Z20reduce_sum_version_2IiEvPKT_PS0_ii
        .type           _Z20reduce_sum_version_2IiEvPKT_PS0_ii,@function
        .size           _Z20reduce_sum_version_2IiEvPKT_PS0_ii,(.L_x_39 - _Z20reduce_sum_version_2IiEvPKT_PS0_ii)
        .other          _Z20reduce_sum_version_2IiEvPKT_PS0_ii,@"STO_CUDA_ENTRY STV_DEFAULT"
_Z20reduce_sum_version_2IiEvPKT_PS0_ii:
.text._Z20reduce_sum_version_2IiEvPKT_PS0_ii:
[----:B------:R-:W-:Y:S08]  /*0000*/  LDC R1, c[0x0][0x37c] ;  /* 0x0000df00ff017b82 */ /* 0x000ff00000000800 */
[----:B------:R-:W0:Y:S01]  /*0010*/  S2UR UR5, SR_CgaCtaId ;  /* 0x00000000000579c3 */ /* 0x000e220000008800 */
[----:B------:R-:W1:Y:S01]  /*0020*/  S2R R4, SR_TID.X ;  /* 0x0000000000047919 */ /* 0x000e620000002100 */
[----:B------:R-:W-:Y:S01]  /*0030*/  UMOV UR4, 0x400 ;  /* 0x0000040000047882 */ /* 0x000fe20000000000 */
[----:B------:R-:W2:Y:S01]  /*0040*/  LDCU.64 UR6, c[0x0][0x358] ;  /* 0x00006b00ff0677ac */ /* 0x000ea20008000a00 */
[----:B------:R-:W-:Y:S01]  /*0050*/  BSSY.RECONVERGENT B2, `(.L_x_0) ;  /* 0x0000083000027945 */ /* 0x000fe20003800200 */
[----:B------:R-:W3:Y:S01]  /*0060*/  S2R R0, SR_CTAID.X ;  /* 0x0000000000007919 */ /* 0x000ee20000002500 */
[----:B0-----:R-:W-:Y:S01]  /*0070*/  ULEA UR4, UR5, UR4, 0x18 ;  /* 0x0000000405047291 */ /* 0x001fe2000f8ec0ff */
[----:B------:R-:W0:Y:S05]  /*0080*/  LDCU UR5, c[0x0][0x394] ;  /* 0x00007280ff0577ac */ /* 0x000e2a0008000800 */
[C---:B-1----:R-:W-:Y:S01]  /*0090*/  LEA R5, R4.reuse, UR4, 0x2 ;  /* 0x0000000404057c11 */ /* 0x042fe2000f8e10ff */
[----:B------:R-:W-:-:S04]  /*00a0*/  IMAD.SHL.U32 R6, R4, 0x400, RZ ;  /* 0x0000040004067824 */ /* 0x000fc800078e00ff */
[----:B------:R1:W-:Y:S01]  /*00b0*/  STS [R5], RZ ;  /* 0x000000ff05007388 */ /* 0x0003e20000000800 */
[----:B0-----:R-:W-:-:S13]  /*00c0*/  ISETP.GE.U32.AND P0, PT, R6, UR5, PT ;  /* 0x0000000506007c0c */ /* 0x001fda000bf06070 */
[----:B-123--:R-:W-:Y:S05]  /*00d0*/  @P0 BRA `(.L_x_1) ;  /* 0x0000000400e80947 */ /* 0x00efea0003800000 */
[----:B------:R-:W-:Y:S01]  /*00e0*/  LOP3.LUT R2, RZ, R6, RZ, 0x33, !PT ;  /* 0x00000006ff027212 */ /* 0x000fe200078e33ff */
[----:B------:R-:W-:Y:S01]  /*00f0*/  BSSY.RECONVERGENT B1, `(.L_x_2) ;  /* 0x0000065000017945 */ /* 0x000fe20003800200 */
[----:B------:R-:W-:Y:S02]  /*0100*/  IMAD R7, R0, UR5, RZ ;  /* 0x0000000500077c24 */ /* 0x000fe4000f8e02ff */
[----:B------:R-:W-:Y:S02]  /*0110*/  IMAD.MOV.U32 R12, RZ, RZ, RZ ;  /* 0x000000ffff0c7224 */ /* 0x000fe400078e00ff */
[----:B------:R-:W-:Y:S02]  /*0120*/  VIADD R2, R2, UR5 ;  /* 0x0000000502027c36 */ /* 0x000fe40008000000 */
[----:B------:R-:W-:-:S03]  /*0130*/  IMAD.MOV.U32 R9, RZ, RZ, RZ ;  /* 0x000000ffff097224 */ /* 0x000fc600078e00ff */
[C---:B------:R-:W-:Y:S02]  /*0140*/  ISETP.GE.U32.AND P0, PT, R2.reuse, 0x3, PT ;  /* 0x000000030200780c */ /* 0x040fe40003f06070 */
[----:B------:R-:W-:-:S05]  /*0150*/  VIMNMX.U32 R3, PT, PT, R2, 0x3ff, PT ;  /* 0x000003ff02037848 */ /* 0x000fca0003fe0000 */
[----:B------:R-:W-:-:S05]  /*0160*/  VIADD R10, R3, 0x1 ;  /* 0x00000001030a7836 */ /* 0x000fca0000000000 */
[----:B------:R-:W-:Y:S01]  /*0170*/  LOP3.LUT R8, R10, 0x3, RZ, 0xc0, !PT ;  /* 0x000000030a087812 */ /* 0x000fe200078ec0ff */
[----:B------:R-:W-:Y:S06]  /*0180*/  @!P0 BRA `(.L_x_3) ;  /* 0x00000004006c8947 */ /* 0x000fec0003800000 */
[----:B------:R-:W0:Y:S01]  /*0190*/  LDCU.64 UR8, c[0x0][0x380] ;  /* 0x00007000ff0877ac */ /* 0x000e220008000a00 */
[----:B------:R-:W-:Y:S01]  /*01a0*/  LOP3.LUT R9, R10, 0x7fc, RZ, 0xc0, !PT ;  /* 0x000007fc0a097812 */ /* 0x000fe200078ec0ff */
[----:B------:R-:W-:Y:S01]  /*01b0*/  IMAD.SHL.U32 R2, R7, 0x4, RZ ;  /* 0x0000000407027824 */ /* 0x000fe200078e00ff */
[----:B------:R-:W-:Y:S01]  /*01c0*/  SHF.R.U32.HI R3, RZ, 0x1e, R7 ;  /* 0x0000001eff037819 */ /* 0x000fe20000011607 */
[----:B------:R-:W-:Y:S01]  /*01d0*/  BSSY.RELIABLE B0, `(.L_x_4) ;  /* 0x0000049000007945 */ /* 0x000fe20003800100 */
[----:B------:R-:W-:Y:S02]  /*01e0*/  IMAD.MOV.U32 R12, RZ, RZ, RZ ;  /* 0x000000ffff0c7224 */ /* 0x000fe400078e00ff */
[----:B------:R-:W-:Y:S02]  /*01f0*/  IMAD.MOV R10, RZ, RZ, -R9 ;  /* 0x000000ffff0a7224 */ /* 0x000fe400078e0a09 */
[----:B------:R-:W-:-:S03]  /*0200*/  IMAD.WIDE.U32 R2, R4, 0x1000, R2 ;  /* 0x0000100004027825 */ /* 0x000fc600078e0002 */
[----:B------:R-:W-:Y:S02]  /*0210*/  ISETP.GE.AND P0, PT, R10, RZ, PT ;  /* 0x000000ff0a00720c */ /* 0x000fe40003f06270 */
[----:B0-----:R-:W-:-:S04]  /*0220*/  IADD3 R2, P1, PT, R2, UR8, RZ ;  /* 0x0000000802027c10 */ /* 0x001fc8000ff3e0ff */
[----:B------:R-:W-:-:S04]  /*0230*/  IADD3 R2, P2, PT, R2, 0x8, RZ ;  /* 0x0000000802027810 */ /* 0x000fc80007f5e0ff */
[----:B------:R-:W-:-:S03]  /*0240*/  IADD3.X R3, PT, PT, RZ, UR9, R3, P2, P1 ;  /* 0x00000009ff037c10 */ /* 0x000fc600097e2403 */
[----:B------:R-:W-:Y:S06]  /*0250*/  @P0 BRA `(.L_x_5) ;  /* 0x0000000400000947 */ /* 0x000fec0003800000 */
[----:B------:R-:W-:Y:S01]  /*0260*/  IMAD.MOV R11, RZ, RZ, -R10 ;  /* 0x000000ffff0b7224 */ /* 0x000fe200078e0a0a */
[----:B------:R-:W-:Y:S01]  /*0270*/  BSSY.RECONVERGENT B3, `(.L_x_6) ;  /* 0x0000024000037945 */ /* 0x000fe20003800200 */
[----:B------:R-:W-:-:S03]  /*0280*/  PLOP3.LUT P0, PT, PT, PT, PT, 0x80, 0x8 ;  /* 0x000000000008781c */ /* 0x000fc60003f0f070 */
[----:B------:R-:W-:-:S13]  /*0290*/  ISETP.GT.AND P1, PT, R11, 0xc, PT ;  /* 0x0000000c0b00780c */ /* 0x000fda0003f24270 */
[----:B------:R-:W-:Y:S05]  /*02a0*/  @!P1 BRA `(.L_x_7) ;  /* 0x0000000000809947 */ /* 0x000fea0003800000 */
[----:B------:R-:W-:-:S13]  /*02b0*/  PLOP3.LUT P0, PT, PT, PT, PT, 0x8, 0x80 ;  /* 0x000000000080781c */ /* 0x000fda0003f0e170 */
.L_x_8:
[----:B------:R-:W2:Y:S04]  /*02c0*/  LDG.E R19, desc[UR6][R2.64+-0x8] ;  /* 0xfffff80602137981 */ /* 0x000ea8000c1e1900 */
[----:B------:R-:W2:Y:S04]  /*02d0*/  LDG.E R21, desc[UR6][R2.64+-0x4] ;  /* 0xfffffc0602157981 */ /* 0x000ea8000c1e1900 */
[----:B------:R-:W3:Y:S04]  /*02e0*/  LDG.E R22, desc[UR6][R2.64] ;  /* 0x0000000602167981 */ /* 0x000ee8000c1e1900 */
[----:B------:R-:W3:Y:S04]  /*02f0*/  LDG.E R23, desc[UR6][R2.64+0x4] ;  /* 0x0000040602177981 */ /* 0x000ee8000c1e1900 */
[----:B------:R-:W4:Y:S04]  /*0300*/  LDG.E R24, desc[UR6][R2.64+0x8] ;  /* 0x0000080602187981 */ /* 0x000f28000c1e1900 */
[----:B------:R-:W4:Y:S04]  /*0310*/  LDG.E R25, desc[UR6][R2.64+0xc] ;  /* 0x00000c0602197981 */ /* 0x000f28000c1e1900 */
[----:B------:R-:W5:Y:S04]  /*0320*/  LDG.E R20, desc[UR6][R2.64+0x10] ;  /* 0x0000100602147981 */ /* 0x000f68000c1e1900 */
[----:B------:R-:W5:Y:S04]  /*0330*/  LDG.E R17, desc[UR6][R2.64+0x14] ;  /* 0x0000140602117981 */ /* 0x000f68000c1e1900 */
[----:B------:R-:W5:Y:S04]  /*0340*/  LDG.E R18, desc[UR6][R2.64+0x18] ;  /* 0x0000180602127981 */ /* 0x000f68000c1e1900 */
[----:B------:R-:W5:Y:S04]  /*0350*/  LDG.E R15, desc[UR6][R2.64+0x1c] ;  /* 0x00001c06020f7981 */ /* 0x000f68000c1e1900 */
[----:B------:R-:W5:Y:S04]  /*0360*/  LDG.E R11, desc[UR6][R2.64+0x20] ;  /* 0x00002006020b7981 */ /* 0x000f68000c1e1900 */
[----:B------:R-:W5:Y:S04]  /*0370*/  LDG.E R16, desc[UR6][R2.64+0x24] ;  /* 0x0000240602107981 */ /* 0x000f68000c1e1900 */
[----:B------:R-:W5:Y:S04]  /*0380*/  LDG.E R13, desc[UR6][R2.64+0x28] ;  /* 0x00002806020d7981 */ /* 0x000f68000c1e1900 */
[----:B------:R-:W5:Y:S01]  /*0390*/  LDG.E R14, desc[UR6][R2.64+0x2c] ;  /* 0x00002c06020e7981 */ /* 0x000f62000c1e1900 */
[----:B--2---:R-:W-:-:S03]  /*03a0*/  IADD3 R21, PT, PT, R21, R12, R19 ;  /* 0x0000000c15157210 */ /* 0x004fc60007ffe013 */
[----:B------:R-:W2:Y:S04]  /*03b0*/  LDG.E R12, desc[UR6][R2.64+0x30] ;  /* 0x00003006020c7981 */ /* 0x000ea8000c1e1900 */
[----:B------:R0:W2:Y:S01]  /*03c0*/  LDG.E R19, desc[UR6][R2.64+0x34] ;  /* 0x0000340602137981 */ /* 0x0000a2000c1e1900 */
[----:B------:R-:W-:Y:S01]  /*03d0*/  VIADD R10, R10, 0x10 ;  /* 0x000000100a0a7836 */ /* 0x000fe20000000000 */
[----:B---3--:R-:W-:-:S04]  /*03e0*/  IADD3 R21, PT, PT, R23, R21, R22 ;  /* 0x0000001517157210 */ /* 0x008fc80007ffe016 */
[----:B------:R-:W-:Y:S02]  /*03f0*/  ISETP.GE.AND P1, PT, R10, -0xc, PT ;  /* 0xfffffff40a00780c */ /* 0x000fe40003f26270 */
[----:B----4-:R-:W-:-:S04]  /*0400*/  IADD3 R21, PT, PT, R25, R21, R24 ;  /* 0x0000001519157210 */ /* 0x010fc80007ffe018 */
[----:B-----5:R-:W-:-:S04]  /*0410*/  IADD3 R17, PT, PT, R17, R21, R20 ;  /* 0x0000001511117210 */ /* 0x020fc80007ffe014 */
[----:B------:R-:W-:-:S04]  /*0420*/  IADD3 R15, PT, PT, R15, R17, R18 ;  /* 0x000000110f0f7210 */ /* 0x000fc80007ffe012 */
[----:B------:R-:W-:Y:S02]  /*0430*/  IADD3 R11, PT, PT, R16, R15, R11 ;  /* 0x0000000f100b7210 */ /* 0x000fe40007ffe00b */
[----:B------:R-:W-:-:S05]  /*0440*/  IADD3 R15, P2, PT, R2, 0x40, RZ ;  /* 0x00000040020f7810 */ /* 0x000fca0007f5e0ff */
[----:B0-----:R-:W-:Y:S01]  /*0450*/  IMAD.MOV.U32 R2, RZ, RZ, R15 ;  /* 0x000000ffff027224 */ /* 0x001fe200078e000f */
[----:B------:R-:W-:Y:S01]  /*0460*/  IADD3 R11, PT, PT, R14, R11, R13 ;  /* 0x0000000b0e0b7210 */ /* 0x000fe20007ffe00d */
[----:B------:R-:W-:-:S04]  /*0470*/  IMAD.X R14, RZ, RZ, R3, P2 ;  /* 0x000000ffff0e7224 */ /* 0x000fc800010e0603 */
[----:B------:R-:W-:Y:S01]  /*0480*/  IMAD.MOV.U32 R3, RZ, RZ, R14 ;  /* 0x000000ffff037224 */ /* 0x000fe200078e000e */
[----:B--2---:R-:W-:Y:S01]  /*0490*/  IADD3 R12, PT, PT, R19, R11, R12 ;  /* 0x0000000b130c7210 */ /* 0x004fe20007ffe00c */
[----:B------:R-:W-:Y:S06]  /*04a0*/  @!P1 BRA `(.L_x_8) ;  /* 0xfffffffc00849947 */ /* 0x000fec000383ffff */
.L_x_7:
[----:B------:R-:W-:Y:S05]  /*04b0*/  BSYNC.RECONVERGENT B3 ;  /* 0x0000000000037941 */ /* 0x000fea0003800200 */
.L_x_6:
[----:B------:R-:W-:Y:S01]  /*04c0*/  IMAD.MOV R11, RZ, RZ, -R10 ;  /* 0x000000ffff0b7224 */ /* 0x000fe200078e0a0a */
[----:B------:R-:W-:Y:S04]  /*04d0*/  BSSY.RECONVERGENT B3, `(.L_x_9) ;  /* 0x0000015000037945 */ /* 0x000fe80003800200 */
[----:B------:R-:W-:-:S13]  /*04e0*/  ISETP.GT.AND P1, PT, R11, 0x4, PT ;  /* 0x000000040b00780c */ /* 0x000fda0003f24270 */
[----:B------:R-:W-:Y:S05]  /*04f0*/  @!P1 BRA `(.L_x_10) ;  /* 0x0000000000489947 */ /* 0x000fea0003800000 */
[----:B------:R-:W2:Y:S04]  /*0500*/  LDG.E R11, desc[UR6][R2.64+-0x8] ;  /* 0xfffff806020b7981 */ /* 0x000ea8000c1e1900 */
[----:B------:R-:W2:Y:S04]  /*0510*/  LDG.E R13, desc[UR6][R2.64+-0x4] ;  /* 0xfffffc06020d7981 */ /* 0x000ea8000c1e1900 */
[----:B------:R-:W3:Y:S04]  /*0520*/  LDG.E R14, desc[UR6][R2.64] ;  /* 0x00000006020e7981 */ /* 0x000ee8000c1e1900 */
[----:B------:R-:W3:Y:S04]  /*0530*/  LDG.E R15, desc[UR6][R2.64+0x4] ;  /* 0x00000406020f7981 */ /* 0x000ee8000c1e1900 */
[----:B------:R-:W4:Y:S04]  /*0540*/  LDG.E R16, desc[UR6][R2.64+0x8] ;  /* 0x0000080602107981 */ /* 0x000f28000c1e1900 */
[----:B------:R-:W4:Y:S04]  /*0550*/  LDG.E R17, desc[UR6][R2.64+0xc] ;  /* 0x00000c0602117981 */ /* 0x000f28000c1e1900 */
[----:B------:R-:W5:Y:S04]  /*0560*/  LDG.E R18, desc[UR6][R2.64+0x10] ;  /* 0x0000100602127981 */ /* 0x000f68000c1e1900 */
[----:B------:R0:W5:Y:S01]  /*0570*/  LDG.E R19, desc[UR6][R2.64+0x14] ;  /* 0x0000140602137981 */ /* 0x000162000c1e1900 */
[----:B------:R-:W-:Y:S01]  /*0580*/  PLOP3.LUT P0, PT, PT, PT, PT, 0x8, 0x80 ;  /* 0x000000000080781c */ /* 0x000fe20003f0e170 */
[----:B------:R-:W-:Y:S01]  /*0590*/  VIADD R10, R10, 0x8 ;  /* 0x000000080a0a7836 */ /* 0x000fe20000000000 */
[----:B--2---:R-:W-:-:S02]  /*05a0*/  IADD3 R11, PT, PT, R13, R12, R11 ;  /* 0x0000000c0d0b7210 */ /* 0x004fc40007ffe00b */
[----:B------:R-:W-:-:S05]  /*05b0*/  IADD3 R13, P1, PT, R2, 0x20, RZ ;  /* 0x00000020020d7810 */ /* 0x000fca0007f3e0ff */
[----:B0-----:R-:W-:Y:S01]  /*05c0*/  IMAD.MOV.U32 R2, RZ, RZ, R13 ;  /* 0x000000ffff027224 */ /* 0x001fe200078e000d */
[----:B---3--:R-:W-:Y:S01]  /*05d0*/  IADD3 R11, PT, PT, R15, R11, R14 ;  /* 0x0000000b0f0b7210 */ /* 0x008fe20007ffe00e */
[----:B------:R-:W-:-:S04]  /*05e0*/  IMAD.X R14, RZ, RZ, R3, P1 ;  /* 0x000000ffff0e7224 */ /* 0x000fc800008e0603 */
[----:B------:R-:W-:Y:S01]  /*05f0*/  IMAD.MOV.U32 R3, RZ, RZ, R14 ;  /* 0x000000ffff037224 */ /* 0x000fe200078e000e */
[----:B----4-:R-:W-:-:S04]  /*0600*/  IADD3 R11, PT, PT, R17, R11, R16 ;  /* 0x0000000b110b7210 */ /* 0x010fc80007ffe010 */
[----:B-----5:R-:W-:-:S07]  /*0610*/  IADD3 R12, PT, PT, R19, R11, R18 ;  /* 0x0000000b130c7210 */ /* 0x020fce0007ffe012 */
.L_x_10:
[----:B------:R-:W-:Y:S05]  /*0620*/  BSYNC.RECONVERGENT B3 ;  /* 0x0000000000037941 */ /* 0x000fea0003800200 */
.L_x_9:
[----:B------:R-:W-:-:S13]  /*0630*/  ISETP.NE.OR P0, PT, R10, RZ, P0 ;  /* 0x000000ff0a00720c */ /* 0x000fda0000705670 */
[----:B------:R-:W-:Y:S05]  /*0640*/  @!P0 BREAK.RELIABLE B0 ;  /* 0x0000000000008942 */ /* 0x000fea0003800100 */
[----:B------:R-:W-:Y:S05]  /*0650*/  @!P0 BRA `(.L_x_3) ;  /* 0x0000000000388947 */ /* 0x000fea0003800000 */
.L_x_5:
[----:B------:R-:W-:Y:S05]  /*0660*/  BSYNC.RELIABLE B0 ;  /* 0x0000000000007941 */ /* 0x000fea0003800100 */
.L_x_4:
[----:B------:R-:W2:Y:S04]  /*0670*/  LDG.E R11, desc[UR6][R2.64+-0x8] ;  /* 0xfffff806020b7981 */ /* 0x000ea8000c1e1900 */
[----:B------:R-:W2:Y:S04]  /*0680*/  LDG.E R13, desc[UR6][R2.64+-0x4] ;  /* 0xfffffc06020d7981 */ /* 0x000ea8000c1e1900 */
[----:B------:R-:W3:Y:S04]  /*0690*/  LDG.E R14, desc[UR6][R2.64] ;  /* 0x00000006020e7981 */ /* 0x000ee8000c1e1900 */
[----:B------:R0:W3:Y:S01]  /*06a0*/  LDG.E R15, desc[UR6][R2.64+0x4] ;  /* 0x00000406020f7981 */ /* 0x0000e2000c1e1900 */
[----:B------:R-:W-:Y:S01]  /*06b0*/  VIADD R10, R10, 0x4 ;  /* 0x000000040a0a7836 */ /* 0x000fe20000000000 */
[----:B------:R-:W-:-:S04]  /*06c0*/  IADD3 R16, P1, PT, R2, 0x10, RZ ;  /* 0x0000001002107810 */ /* 0x000fc80007f3e0ff */
[----:B------:R-:W-:Y:S01]  /*06d0*/  ISETP.NE.AND P0, PT, R10, RZ, PT ;  /* 0x000000ff0a00720c */ /* 0x000fe20003f05270 */
[----:B------:R-:W-:Y:S02]  /*06e0*/  IMAD.X R17, RZ, RZ, R3, P1 ;  /* 0x000000ffff117224 */ /* 0x000fe400008e0603 */
[----:B0-----:R-:W-:Y:S02]  /*06f0*/  IMAD.MOV.U32 R2, RZ, RZ, R16 ;  /* 0x000000ffff027224 */ /* 0x001fe400078e0010 */
[----:B------:R-:W-:Y:S01]  /*0700*/  IMAD.MOV.U32 R3, RZ, RZ, R17 ;  /* 0x000000ffff037224 */ /* 0x000fe200078e0011 */
[----:B--2---:R-:W-:-:S04]  /*0710*/  IADD3 R11, PT, PT, R13, R12, R11 ;  /* 0x0000000c0d0b7210 */ /* 0x004fc80007ffe00b */
[----:B---3--:R-:W-:-:S03]  /*0720*/  IADD3 R12, PT, PT, R15, R11, R14 ;  /* 0x0000000b0f0c7210 */ /* 0x008fc60007ffe00e */
[----:B------:R-:W-:Y:S05]  /*0730*/  @P0 BRA `(.L_x_4) ;  /* 0xfffffffc00cc0947 */ /* 0x000fea000383ffff */
.L_x_3:
[----:B------:R-:W-:Y:S05]  /*0740*/  BSYNC.RECONVERGENT B1 ;  /* 0x0000000000017941 */ /* 0x000fea0003800200 */
.L_x_2:
[----:B------:R-:W-:Y:S01]  /*0750*/  ISETP.NE.AND P0, PT, R8, RZ, PT ;  /* 0x000000ff0800720c */ /* 0x000fe20003f05270 */
[----:B------:R-:W-:-:S12]  /*0760*/  BSSY.RECONVERGENT B0, `(.L_x_11) ;  /* 0x0000010000007945 */ /* 0x000fd80003800200 */
[----:B------:R-:W-:Y:S05]  /*0770*/  @!P0 BRA `(.L_x_12) ;  /* 0x0000000000388947 */ /* 0x000fea0003800000 */
[----:B------:R-:W0:Y:S01]  /*0780*/  LDCU.64 UR8, c[0x0][0x380] ;  /* 0x00007000ff0877ac */ /* 0x000e220008000a00 */
[----:B------:R-:W-:Y:S01]  /*0790*/  IADD3 R7, P0, P1, R7, R6, R9 ;  /* 0x0000000607077210 */ /* 0x000fe2000791e009 */
[----:B------:R-:W-:-:S03]  /*07a0*/  IMAD.MOV R8, RZ, RZ, -R8 ;  /* 0x000000ffff087224 */ /* 0x000fc600078e0a08 */
[----:B------:R-:W-:Y:S02]  /*07b0*/  IADD3.X R6, PT, PT, RZ, RZ, RZ, P0, P1 ;  /* 0x000000ffff067210 */ /* 0x000fe400007e24ff */
[----:B0-----:R-:W-:-:S04]  /*07c0*/  LEA R2, P2, R7, UR8, 0x2 ;  /* 0x0000000807027c11 */ /* 0x001fc8000f8410ff */
[----:B------:R-:W-:-:S09]  /*07d0*/  LEA.HI.X R7, R7, UR9, R6, 0x2, P2 ;  /* 0x0000000907077c11 */ /* 0x000fd200090f1406 */
.L_x_13:
[----:B------:R-:W-:-:S06]  /*07e0*/  IMAD.MOV.U32 R3, RZ, RZ, R7 ;  /* 0x000000ffff037224 */ /* 0x000fcc00078e0007 */
[----:B------:R0:W2:Y:S01]  /*07f0*/  LDG.E R3, desc[UR6][R2.64] ;  /* 0x0000000602037981 */ /* 0x0000a2000c1e1900 */
[----:B------:R-:W-:-:S05]  /*0800*/  VIADD R8, R8, 0x1 ;  /* 0x0000000108087836 */ /* 0x000fca0000000000 */
[----:B------:R-:W-:Y:S02]  /*0810*/  ISETP.NE.AND P0, PT, R8, RZ, PT ;  /* 0x000000ff0800720c */ /* 0x000fe40003f05270 */
[----:B0-----:R-:W-:-:S05]  /*0820*/  IADD3 R2, P1, PT, R2, 0x4, RZ ;  /* 0x0000000402027810 */ /* 0x001fca0007f3e0ff */
[----:B------:R-:W-:Y:S02]  /*0830*/  IMAD.X R7, RZ, RZ, R7, P1 ;  /* 0x000000ffff077224 */ /* 0x000fe400008e0607 */
[----:B--2---:R-:W-:-:S04]  /*0840*/  IMAD.IADD R12, R3, 0x1, R12 ;  /* 0x00000001030c7824 */ /* 0x004fc800078e020c */
[----:B------:R-:W-:Y:S05]  /*0850*/  @P0 BRA `(.L_x_13) ;  /* 0xfffffffc00e00947 */ /* 0x000fea000383ffff */
.L_x_12:
[----:B------:R-:W-:Y:S05]  /*0860*/  BSYNC.RECONVERGENT B0 ;  /* 0x0000000000007941 */ /* 0x000fea0003800200 */
.L_x_11:
[----:B------:R0:W-:Y:S02]  /*0870*/  STS [R5], R12 ;  /* 0x0000000c05007388 */ /* 0x0001e40000000800 */
.L_x_1:
[----:B------:R-:W-:Y:S05]  /*0880*/  BSYNC.RECONVERGENT B2 ;  /* 0x0000000000027941 */ /* 0x000fea0003800200 */
.L_x_0:
[----:B------:R-:W-:Y:S05]  /*0890*/  WARPSYNC.ALL ;  /* 0x0000000000007948 */ /* 0x000fea0003800000 */
[----:B------:R-:W-:Y:S01]  /*08a0*/  BAR.SYNC.DEFER_BLOCKING 0x0 ;  /* 0x0000000000007b1d */ /* 0x000fe20000010000 */
[----:B------:R-:W-:-:S13]  /*08b0*/  ISETP.NE.AND P0, PT, R4, RZ, PT ;  /* 0x000000ff0400720c */ /* 0x000fda0003f05270 */
[----:B------:R-:W-:Y:S05]  /*08c0*/  @P0 EXIT ;  /* 0x000000000000094d */ /* 0x000fea0003800000 */
[----:B------:R-:W1:Y:S01]  /*08d0*/  LDC R2, c[0x0][0x360] ;  /* 0x0000d800ff027b82 */ /* 0x000e620000000800 */
[----:B------:R-:W-:Y:S02]  /*08e0*/  IMAD.MOV.U32 R20, RZ, RZ, RZ ;  /* 0x000000ffff147224 */ /* 0x000fe400078e00ff */
[----:B------:R-:W-:-:S05]  /*08f0*/  IMAD.MOV.U32 R3, RZ, RZ, RZ ;  /* 0x000000ffff037224 */ /* 0x000fca00078e00ff */
[----:B------:R-:W2:Y:S01]  /*0900*/  LDC.64 R22, c[0x0][0x388] ;  /* 0x0000e200ff167b82 */ /* 0x000ea20000000a00 */
[C---:B-1----:R-:W-:Y:S02]  /*0910*/  ISETP.GE.U32.AND P0, PT, R2.reuse, 0x10, PT ;  /* 0x000000100200780c */ /* 0x042fe40003f06070 */
[----:B------:R-:W-:-:S04]  /*0920*/  LOP3.LUT R24, R2, 0xf, RZ, 0xc0, !PT ;  /* 0x0000000f02187812 */ /* 0x000fc800078ec0ff */
[----:B------:R-:W-:-:S07]  /*0930*/  ISETP.NE.AND P1, PT, R24, RZ, PT ;  /* 0x000000ff1800720c */ /* 0x000fce0003f25270 */
[----:B--2---:R-:W-:Y:S06]  /*0940*/  @!P0 BRA `(.L_x_14) ;  /* 0x0000000000548947 */ /* 0x004fec0003800000 */
[C---:B------:R-:W-:Y:S01]  /*0950*/  LOP3.LUT R21, R2.reuse, 0xfffffff0, RZ, 0xc0, !PT ;  /* 0xfffffff002157812 */ /* 0x040fe200078ec0ff */
[----:B------:R-:W-:Y:S01]  /*0960*/  IMAD.MOV.U32 R20, RZ, RZ, RZ ;  /* 0x000000ffff147224 */ /* 0x000fe200078e00ff */
[----:B------:R-:W-:Y:S01]  /*0970*/  LOP3.LUT R3, R2, 0x7f0, RZ, 0xc0, !PT ;  /* 0x000007f002037812 */ /* 0x000fe200078ec0ff */
[----:B------:R-:W-:Y:S02]  /*0980*/  UIADD3 UR5, UPT, UPT, UR4, 0x20, URZ ;  /* 0x0000002004057890 */ /* 0x000fe4000fffe0ff */
[----:B------:R-:W-:-:S10]  /*0990*/  IMAD.MOV R21, RZ, RZ, -R21 ;  /* 0x000000ffff157224 */ /* 0x000fd400078e0a15 */
.L_x_15:
[----:B0-----:R-:W0:Y:S01]  /*09a0*/  LDS.128 R4, [UR5+-0x20] ;  /* 0xffffe005ff047984 */ /* 0x001e220008000c00 */
[----:B------:R-:W-:-:S03]  /*09b0*/  VIADD R21, R21, 0x10 ;  /* 0x0000001015157836 */ /* 0x000fc60000000000 */
[----:B------:R-:W1:Y:S02]  /*09c0*/  LDS.128 R8, [UR5+-0x10] ;  /* 0xfffff005ff087984 */ /* 0x000e640008000c00 */
[----:B------:R-:W-:Y:S02]  /*09d0*/  ISETP.NE.AND P0, PT, R21, RZ, PT ;  /* 0x000000ff1500720c */ /* 0x000fe40003f05270 */
[----:B------:R-:W2:Y:S04]  /*09e0*/  LDS.128 R12, [UR5] ;  /* 0x00000005ff0c7984 */ /* 0x000ea80008000c00 */
[----:B------:R-:W3:Y:S01]  /*09f0*/  LDS.128 R16, [UR5+0x10] ;  /* 0x00001005ff107984 */ /* 0x000ee20008000c00 */
[----:B------:R-:W-:Y:S01]  /*0a00*/  UIADD3 UR5, UPT, UPT, UR5, 0x40, URZ ;  /* 0x0000004005057890 */ /* 0x000fe2000fffe0ff */
[----:B0-----:R-:W-:-:S04]  /*0a10*/  IADD3 R4, PT, PT, R5, R20, R4 ;  /* 0x0000001405047210 */ /* 0x001fc80007ffe004 */
[----:B------:R-:W-:-:S04]  /*0a20*/  IADD3 R4, PT, PT, R7, R4, R6 ;  /* 0x0000000407047210 */ /* 0x000fc80007ffe006 */
[----:B-1----:R-:W-:-:S04]  /*0a30*/  IADD3 R4, PT, PT, R9, R4, R8 ;  /* 0x0000000409047210 */ /* 0x002fc80007ffe008 */
[----:B------:R-:W-:-:S04]  /*0a40*/  IADD3 R4, PT, PT, R11, R4, R10 ;  /* 0x000000040b047210 */ /* 0x000fc80007ffe00a */
[----:B--2---:R-:W-:-:S04]  /*0a50*/  IADD3 R4, PT, PT, R13, R4, R12 ;  /* 0x000000040d047210 */ /* 0x004fc80007ffe00c */
[----:B------:R-:W-:-:S04]  /*0a60*/  IADD3 R4, PT, PT, R15, R4, R14 ;  /* 0x000000040f047210 */ /* 0x000fc80007ffe00e */
[----:B---3--:R-:W-:-:S04]  /*0a70*/  IADD3 R4, PT, PT, R17, R4, R16 ;  /* 0x0000000411047210 */ /* 0x008fc80007ffe010 */
[----:B------:R-:W-:Y:S01]  /*0a80*/  IADD3 R20, PT, PT, R19, R4, R18 ;  /* 0x0000000413147210 */ /* 0x000fe20007ffe012 */
[----:B------:R-:W-:Y:S06]  /*0a90*/  @P0 BRA `(.L_x_15) ;  /* 0xfffffffc00c00947 */ /* 0x000fec000383ffff */
.L_x_14:
[----:B------:R-:W-:Y:S01]  /*0aa0*/  IMAD.WIDE.U32 R22, R0, 0x4, R22 ;  /* 0x0000000400167825 */ /* 0x000fe200078e0016 */
[----:B------:R-:W-:Y:S06]  /*0ab0*/  @!P1 BRA `(.L_x_16) ;  /* 0x0000000000789947 */ /* 0x000fec0003800000 */
[----:B------:R-:W-:Y:S02]  /*0ac0*/  ISETP.GE.U32.AND P0, PT, R24, 0x8, PT ;  /* 0x000000081800780c */ /* 0x000fe40003f06070 */
[----:B0-----:R-:W-:-:S04]  /*0ad0*/  LOP3.LUT R12, R2, 0x7, RZ, 0xc0, !PT ;  /* 0x00000007020c7812 */ /* 0x001fc800078ec0ff */
[----:B------:R-:W-:-:S07]  /*0ae0*/  ISETP.NE.AND P1, PT, R12, RZ, PT ;  /* 0x000000ff0c00720c */ /* 0x000fce0003f25270 */
[----:B------:R-:W-:Y:S06]  /*0af0*/  @!P0 BRA `(.L_x_17) ;  /* 0x0000000000208947 */ /* 0x000fec0003800000 */
[C---:B------:R-:W-:Y:S01]  /*0b00*/  LEA R0, R3.reuse, UR4, 0x2 ;  /* 0x0000000403007c11 */ /* 0x040fe2000f8e10ff */
[----:B------:R-:W-:-:S04]  /*0b10*/  VIADD R3, R3, 0x8 ;  /* 0x0000000803037836 */ /* 0x000fc80000000000 */
[----:B------:R-:W0:Y:S04]  /*0b20*/  LDS.128 R4, [R0] ;  /* 0x0000000000047984 */ /* 0x000e280000000c00 */
[----:B------:R-:W1:Y:S01]  /*0b30*/  LDS.128 R8, [R0+0x10] ;  /* 0x0000100000087984 */ /* 0x000e620000000c00 */
[----:B0-----:R-:W-:-:S04]  /*0b40*/  IADD3 R4, PT, PT, R5, R20, R4 ;  /* 0x0000001405047210 */ /* 0x001fc80007ffe004 */
[----:B------:R-:W-:-:S04]  /*0b50*/  IADD3 R4, PT, PT, R7, R4, R6 ;  /* 0x0000000407047210 */ /* 0x000fc80007ffe006 */
[----:B-1----:R-:W-:-:S04]  /*0b60*/  IADD3 R4, PT, PT, R9, R4, R8 ;  /* 0x0000000409047210 */ /* 0x002fc80007ffe008 */
[----:B------:R-:W-:-:S07]  /*0b70*/  IADD3 R20, PT, PT, R11, R4, R10 ;  /* 0x000000040b147210 */ /* 0x000fce0007ffe00a */
.L_x_17:
[----:B------:R-:W-:Y:S05]  /*0b80*/  @!P1 BRA `(.L_x_16) ;  /* 0x0000000000449947 */ /* 0x000fea0003800000 */
[----:B------:R-:W-:Y:S02]  /*0b90*/  ISETP.GE.U32.AND P0, PT, R12, 0x4, PT ;  /* 0x000000040c00780c */ /* 0x000fe40003f06070 */
[----:B------:R-:W-:-:S04]  /*0ba0*/  LOP3.LUT R2, R2, 0x3, RZ, 0xc0, !PT ;  /* 0x0000000302027812 */ /* 0x000fc800078ec0ff */
[----:B------:R-:W-:-:S07]  /*0bb0*/  ISETP.NE.AND P1, PT, R2, RZ, PT ;  /* 0x000000ff0200720c */ /* 0x000fce0003f25270 */
[C---:B------:R-:W-:Y:S01]  /*0bc0*/  @P0 LEA R4, R3.reuse, UR4, 0x2 ;  /* 0x0000000403040c11 */ /* 0x040fe2000f8e10ff */
[----:B------:R-:W-:-:S05]  /*0bd0*/  @P0 VIADD R3, R3, 0x4 ;  /* 0x0000000403030836 */ /* 0x000fca0000000000 */
[----:B------:R-:W0:Y:S02]  /*0be0*/  @P0 LDS.128 R4, [R4] ;  /* 0x0000000004040984 */ /* 0x000e240000000c00 */
[----:B0-----:R-:W-:-:S04]  /*0bf0*/  @P0 IADD3 R5, PT, PT, R5, R20, R4 ;  /* 0x0000001405050210 */ /* 0x001fc80007ffe004 */
[----:B------:R-:W-:Y:S01]  /*0c00*/  @P0 IADD3 R20, PT, PT, R7, R5, R6 ;  /* 0x0000000507140210 */ /* 0x000fe20007ffe006 */
[----:B------:R-:W-:Y:S06]  /*0c10*/  @!P1 BRA `(.L_x_16) ;  /* 0x0000000000209947 */ /* 0x000fec0003800000 */
[----:B------:R-:W-:Y:S01]  /*0c20*/  LEA R3, R3, UR4, 0x2 ;  /* 0x0000000403037c11 */ /* 0x000fe2000f8e10ff */
[----:B------:R-:W-:-:S07]  /*0c30*/  IMAD.MOV R2, RZ, RZ, -R2 ;  /* 0x000000ffff027224 */ /* 0x000fce00078e0a02 */
.L_x_18:
[----:B------:R0:W1:Y:S01]  /*0c40*/  LDS R5, [R3] ;  /* 0x0000000003057984 */ /* 0x0000620000000800 */
[----:B------:R-:W-:-:S05]  /*0c50*/  VIADD R2, R2, 0x1 ;  /* 0x0000000102027836 */ /* 0x000fca0000000000 */
[----:B------:R-:W-:Y:S01]  /*0c60*/  ISETP.NE.AND P0, PT, R2, RZ, PT ;  /* 0x000000ff0200720c */ /* 0x000fe20003f05270 */
[----:B0-----:R-:W-:Y:S02]  /*0c70*/  VIADD R3, R3, 0x4 ;  /* 0x0000000403037836 */ /* 0x001fe40000000000 */
[----:B-1----:R-:W-:-:S10]  /*0c80*/  IMAD.IADD R20, R5, 0x1, R20 ;  /* 0x0000000105147824 */ /* 0x002fd400078e0214 */
[----:B------:R-:W-:Y:S05]  /*0c90*/  @P0 BRA `(.L_x_18) ;  /* 0xfffffffc00e80947 */ /* 0x000fea000383ffff */
.L_x_16:
[----:B------:R-:W-:Y:S01]  /*0ca0*/  STG.E desc[UR6][R22.64], R20 ;  /* 0x0000001416007986 */ /* 0x000fe2000c101906 */
[----:B------:R-:W-:Y:S05]  /*0cb0*/  EXIT ;  /* 0x000000000000794d */ /* 0x000fea0003800000 */
.L_x_19:
[----:B------:R-:W-:-:S00]  /*0cc0*/  BRA `(.L_x_19) ;  /* 0xfffffffc00fc7947 */ /* 0x000fc0000383ffff */
[----:B------:R-:W-:-:S00]  /*0cd0*/  NOP ;  /* 0x0000000000007918 */ /* 0x000fc00000000000 */
        /* <DEDUP_REMOVED lines=10> */
.L_x_39:


//--------------------- .text._Z20reduce_sum_version_1IiEvPKT_PS0_S3_ii --------------------------
	.section	.text._Z20reduce_sum_version_1IiEvPKT_PS0_S3_ii,"ax",@progbits
	.align	128
        .global         _Z20reduce_sum_version_1IiEvPKT_PS0_S3_ii
        .type           _Z20reduce_sum_version_1IiEvPKT_PS0_S3_ii,@function
        .size           _Z20reduce_sum_version_1IiEvPKT_PS0_S3_ii,(.L_x_40 - _Z20reduce_sum_version_1IiEvPKT_PS0_S3_ii)
        .other          _Z20reduce_sum_version_1IiEvPKT_PS0_S3_ii,@"STO_CUDA_ENTRY STV_DEFAULT"
_Z20reduce_sum_version_1IiEvPKT_PS0_S3_ii:
.text._Z20reduce_sum_version_1IiEvPKT_PS0_S3_ii:
[----:B------:R-:W-:Y:S01]  /*0000*/  LDC R1, c[0x0][0x37c] ;  /* 0x0000df00ff017b82 */ /* 0x000fe20000000800 */
[----:B------:R-:W0:Y:S01]  /*0010*/  S2R R8, SR_CTAID.X ;  /* 0x0000000000087919 */ /* 0x000e220000002500 */
[----:B------:R-:W0:Y:S06]  /*0020*/  LDCU UR7, c[0x0][0x360] ;  /* 0x00006c00ff0777ac */ /* 0x000e2c0008000800 */
[----:B------:R-:W1:Y:S01]  /*0030*/  LDC.64 R2, c[0x0][0x390] ;  /* 0x0000e400ff027b82 */ /* 0x000e620000000a00 */
[----:B------:R-:W-:Y:S01]  /*0040*/  BSSY.RECONVERGENT B0, `(.L_x_20) ;  /* 0x0000049000007945 */ /* 0x000fe20003800200 */
[----:B------:R-:W2:Y:S01]  /*0050*/  S2R R9, SR_TID.X ;  /* 0x0000000000097919 */ /* 0x000ea20000002100 */
[----:B------:R-:W3:Y:S01]  /*0060*/  LDCU.64 UR8, c[0x0][0x358] ;  /* 0x00006b00ff0877ac */ /* 0x000ee20008000a00 */
[----:B------:R-:W4:Y:S01]  /*0070*/  LDCU UR4, c[0x0][0x39c] ;  /* 0x00007380ff0477ac */ /* 0x000f220008000800 */
[----:B0-----:R-:W-:-:S02]  /*0080*/  IMAD R0, R8, UR7, RZ ;  /* 0x0000000708007c24 */ /* 0x001fc4000f8e02ff */
[----:B--2---:R-:W-:-:S03]  /*0090*/  IMAD.SHL.U32 R11, R9, 0x400, RZ ;  /* 0x00000400090b7824 */ /* 0x004fc600078e00ff */
[----:B------:R-:W-:-:S05]  /*00a0*/  IADD3 R5, P0, PT, R0, R9, RZ ;  /* 0x0000000900057210 */ /* 0x000fca0007f1e0ff */
[----:B------:R-:W-:Y:S01]  /*00b0*/  IMAD.X R6, RZ, RZ, RZ, P0 ;  /* 0x000000ffff067224 */ /* 0x000fe200000e06ff */
[----:B-1----:R-:W-:-:S04]  /*00c0*/  LEA R4, P0, R5, R2, 0x2 ;  /* 0x0000000205047211 */ /* 0x002fc800078010ff */
[----:B------:R-:W-:Y:S02]  /*00d0*/  LEA.HI.X R5, R5, R3, R6, 0x2, P0 ;  /* 0x0000000305057211 */ /* 0x000fe400000f1406 */
[----:B----4-:R-:W-:-:S03]  /*00e0*/  ISETP.GE.U32.AND P0, PT, R11, UR4, PT ;  /* 0x000000040b007c0c */ /* 0x010fc6000bf06070 */
[----:B---3--:R0:W-:Y:S10]  /*00f0*/  STG.E desc[UR8][R4.64], RZ ;  /* 0x000000ff04007986 */ /* 0x0081f4000c101908 */
[----:B0-----:R-:W-:Y:S05]  /*0100*/  @P0 BRA `(.L_x_21) ;  /* 0x0000000000f00947 */ /* 0x001fea0003800000 */
[----:B------:R-:W-:Y:S01]  /*0110*/  LOP3.LUT R6, RZ, R11, RZ, 0x33, !PT ;  /* 0x0000000bff067212 */ /* 0x000fe200078e33ff */
[----:B------:R-:W-:Y:S01]  /*0120*/  BSSY.RECONVERGENT B1, `(.L_x_22) ;  /* 0x0000029000017945 */ /* 0x000fe20003800200 */
[----:B------:R-:W-:Y:S02]  /*0130*/  IMAD R12, R8, UR4, RZ ;  /* 0x00000004080c7c24 */ /* 0x000fe4000f8e02ff */
[----:B------:R-:W-:Y:S02]  /*0140*/  IMAD.MOV.U32 R13, RZ, RZ, RZ ;  /* 0x000000ffff0d7224 */ /* 0x000fe400078e00ff */
[----:B------:R-:W-:Y:S02]  /*0150*/  VIADD R6, R6, UR4 ;  /* 0x0000000406067c36 */ /* 0x000fe40008000000 */
[----:B------:R-:W-:-:S03]  /*0160*/  IMAD.MOV.U32 R14, RZ, RZ, RZ ;  /* 0x000000ffff0e7224 */ /* 0x000fc600078e00ff */
[C---:B------:R-:W-:Y:S02]  /*0170*/  ISETP.GE.U32.AND P1, PT, R6.reuse, 0x3, PT ;  /* 0x000000030600780c */ /* 0x040fe40003f26070 */
[----:B------:R-:W-:-:S04]  /*0180*/  VIMNMX.U32 R7, PT, PT, R6, 0x3ff, PT ;  /* 0x000003ff06077848 */ /* 0x000fc80003fe0000 */
[----:B------:R-:W-:-:S04]  /*0190*/  IADD3 R7, PT, PT, R7, 0x1, RZ ;  /* 0x0000000107077810 */ /* 0x000fc80007ffe0ff */
[----:B------:R-:W-:-:S04]  /*01a0*/  LOP3.LUT R10, R7, 0x3, RZ, 0xc0, !PT ;  /* 0x00000003070a7812 */ /* 0x000fc800078ec0ff */
[----:B------:R-:W-:Y:S01]  /*01b0*/  ISETP.NE.AND P0, PT, R10, RZ, PT ;  /* 0x000000ff0a00720c */ /* 0x000fe20003f05270 */
[----:B------:R-:W-:-:S12]  /*01c0*/  @!P1 BRA `(.L_x_23) ;  /* 0x0000000000789947 */ /* 0x000fd80003800000 */
[----:B------:R-:W0:Y:S01]  /*01d0*/  LDCU.64 UR10, c[0x0][0x380] ;  /* 0x00007000ff0a77ac */ /* 0x000e220008000a00 */
[----:B------:R-:W-:Y:S01]  /*01e0*/  IMAD.SHL.U32 R6, R12, 0x4, RZ ;  /* 0x000000040c067824 */ /* 0x000fe200078e00ff */
[----:B------:R-:W-:Y:S01]  /*01f0*/  LOP3.LUT R14, R7, 0x7fc, RZ, 0xc0, !PT ;  /* 0x000007fc070e7812 */ /* 0x000fe200078ec0ff */
[----:B------:R-:W-:-:S03]  /*0200*/  HFMA2 R13, -RZ, RZ, 0, 0 ;  /* 0x00000000ff0d7431 */ /* 0x000fc600000001ff */
[----:B------:R-:W-:Y:S01]  /*0210*/  LEA R6, P1, R9, R6, 0xc ;  /* 0x0000000609067211 */ /* 0x000fe200078260ff */
[----:B------:R-:W-:-:S03]  /*0220*/  IMAD.MOV R15, RZ, RZ, -R14 ;  /* 0x000000ffff0f7224 */ /* 0x000fc600078e0a0e */
[----:B0-----:R-:W-:Y:S02]  /*0230*/  IADD3 R16, P2, PT, R6, UR10, RZ ;  /* 0x0000000a06107c10 */ /* 0x001fe4000ff5e0ff */
[----:B------:R-:W-:Y:S02]  /*0240*/  SHF.R.U32.HI R6, RZ, 0x1e, R12 ;  /* 0x0000001eff067819 */ /* 0x000fe4000001160c */
[----:B------:R-:W-:Y:S02]  /*0250*/  IADD3 R16, P3, PT, R16, 0x8, RZ ;  /* 0x0000000810107810 */ /* 0x000fe40007f7e0ff */
[----:B------:R-:W-:-:S04]  /*0260*/  LEA.HI.X R6, R9, R6, RZ, 0xc, P1 ;  /* 0x0000000609067211 */ /* 0x000fc800008f64ff */
[----:B------:R-:W-:-:S07]  /*0270*/  IADD3.X R17, PT, PT, RZ, UR11, R6, P3, P2 ;  /* 0x0000000bff117c10 */ /* 0x000fce0009fe4406 */
.L_x_24:
[----:B------:R-:W-:Y:S02]  /*0280*/  IMAD.MOV.U32 R6, RZ, RZ, R16 ;  /* 0x000000ffff067224 */ /* 0x000fe400078e0010 */
[----:B------:R-:W-:-:S05]  /*0290*/  IMAD.MOV.U32 R7, RZ, RZ, R17 ;  /* 0x000000ffff077224 */ /* 0x000fca00078e0011 */
[----:B------:R-:W2:Y:S02]  /*02a0*/  LDG.E R16, desc[UR8][R6.64+-0x8] ;  /* 0xfffff80806107981 */ /* 0x000ea4000c1e1900 */
[----:B--2---:R-:W-:-:S05]  /*02b0*/  IADD3 R17, PT, PT, R16, R13, RZ ;  /* 0x0000000d10117210 */ /* 0x004fca0007ffe0ff */
[----:B------:R0:W-:Y:S04]  /*02c0*/  STG.E desc[UR8][R4.64], R17 ;  /* 0x0000001104007986 */ /* 0x0001e8000c101908 */
[----:B------:R-:W2:Y:S02]  /*02d0*/  LDG.E R16, desc[UR8][R6.64+-0x4] ;  /* 0xfffffc0806107981 */ /* 0x000ea4000c1e1900 */
[----:B-12---:R-:W-:-:S05]  /*02e0*/  IMAD.IADD R19, R17, 0x1, R16 ;  /* 0x0000000111137824 */ /* 0x006fca00078e0210 */
[----:B------:R1:W-:Y:S04]  /*02f0*/  STG.E desc[UR8][R4.64], R19 ;  /* 0x0000001304007986 */ /* 0x0003e8000c101908 */
[----:B------:R-:W2:Y:S02]  /*0300*/  LDG.E R16, desc[UR8][R6.64] ;  /* 0x0000000806107981 */ /* 0x000ea4000c1e1900 */
[----:B--2---:R-:W-:-:S05]  /*0310*/  IMAD.IADD R21, R19, 0x1, R16 ;  /* 0x0000000113157824 */ /* 0x004fca00078e0210 */
[----:B------:R1:W-:Y:S04]  /*0320*/  STG.E desc[UR8][R4.64], R21 ;  /* 0x0000001504007986 */ /* 0x0003e8000c101908 */
[----:B------:R-:W2:Y:S01]  /*0330*/  LDG.E R16, desc[UR8][R6.64+0x4] ;  /* 0x0000040806107981 */ /* 0x000ea2000c1e1900 */
[----:B------:R-:W-:-:S04]  /*0340*/  IADD3 R15, PT, PT, R15, 0x4, RZ ;  /* 0x000000040f0f7810 */ /* 0x000fc80007ffe0ff */
[----:B------:R-:W-:Y:S01]  /*0350*/  ISETP.NE.AND P1, PT, R15, RZ, PT ;  /* 0x000000ff0f00720c */ /* 0x000fe20003f25270 */
[----:B--2---:R-:W-:Y:S01]  /*0360*/  IMAD.IADD R13, R21, 0x1, R16 ;  /* 0x00000001150d7824 */ /* 0x004fe200078e0210 */
[----:B------:R-:W-:-:S04]  /*0370*/  IADD3 R16, P2, PT, R6, 0x10, RZ ;  /* 0x0000001006107810 */ /* 0x000fc80007f5e0ff */
[----:B------:R1:W-:Y:S01]  /*0380*/  STG.E desc[UR8][R4.64], R13 ;  /* 0x0000000d04007986 */ /* 0x0003e2000c101908 */
[----:B0-----:R-:W-:-:S06]  /*0390*/  IMAD.X R17, RZ, RZ, R7, P2 ;  /* 0x000000ffff117224 */ /* 0x001fcc00010e0607 */
[----:B------:R-:W-:Y:S05]  /*03a0*/  @P1 BRA `(.L_x_24) ;  /* 0xfffffffc00b41947 */ /* 0x000fea000383ffff */
.L_x_23:
[----:B------:R-:W-:Y:S05]  /*03b0*/  BSYNC.RECONVERGENT B1 ;  /* 0x0000000000017941 */ /* 0x000fea0003800200 */
.L_x_22:
[----:B------:R-:W-:Y:S05]  /*03c0*/  @!P0 BRA `(.L_x_21) ;  /* 0x0000000000408947 */ /* 0x000fea0003800000 */
[----:B------:R-:W0:Y:S01]  /*03d0*/  LDCU.64 UR10, c[0x0][0x380] ;  /* 0x00007000ff0a77ac */ /* 0x000e220008000a00 */
[----:B------:R-:W-:Y:S01]  /*03e0*/  IADD3 R12, P0, P1, R12, R11, R14 ;  /* 0x0000000b0c0c7210 */ /* 0x000fe2000791e00e */
[----:B------:R-:W-:-:S03]  /*03f0*/  IMAD.MOV R10, RZ, RZ, -R10 ;  /* 0x000000ffff0a7224 */ /* 0x000fc600078e0a0a */
[----:B------:R-:W-:Y:S02]  /*0400*/  IADD3.X R7, PT, PT, RZ, RZ, RZ, P0, P1 ;  /* 0x000000ffff077210 */ /* 0x000fe400007e24ff */
[----:B0-----:R-:W-:-:S04]  /*0410*/  LEA R11, P2, R12, UR10, 0x2 ;  /* 0x0000000a0c0b7c11 */ /* 0x001fc8000f8410ff */
[----:B------:R-:W-:-:S09]  /*0420*/  LEA.HI.X R12, R12, UR11, R7, 0x2, P2 ;  /* 0x0000000b0c0c7c11 */ /* 0x000fd200090f1407 */
.L_x_25:
[----:B------:R-:W-:Y:S01]  /*0430*/  IMAD.MOV.U32 R6, RZ, RZ, R11 ;  /* 0x000000ffff067224 */ /* 0x000fe200078e000b */
[----:B------:R-:W-:-:S05]  /*0440*/  MOV R7, R12 ;  /* 0x0000000c00077202 */ /* 0x000fca0000000f00 */
[----:B------:R-:W1:Y:S01]  /*0450*/  LDG.E R6, desc[UR8][R6.64] ;  /* 0x0000000806067981 */ /* 0x000e62000c1e1900 */
[----:B------:R-:W-:Y:S01]  /*0460*/  VIADD R10, R10, 0x1 ;  /* 0x000000010a0a7836 */ /* 0x000fe20000000000 */
[----:B------:R-:W-:-:S04]  /*0470*/  IADD3 R11, P1, PT, R11, 0x4, RZ ;  /* 0x000000040b0b7810 */ /* 0x000fc80007f3e0ff */
[----:B------:R-:W-:Y:S01]  /*0480*/  ISETP.NE.AND P0, PT, R10, RZ, PT ;  /* 0x000000ff0a00720c */ /* 0x000fe20003f05270 */
[----:B------:R-:W-:Y:S02]  /*0490*/  IMAD.X R12, RZ, RZ, R12, P1 ;  /* 0x000000ffff0c7224 */ /* 0x000fe400008e060c */
[----:B01----:R-:W-:-:S05]  /*04a0*/  IMAD.IADD R13, R6, 0x1, R13 ;  /* 0x00000001060d7824 */ /* 0x003fca00078e020d */
[----:B------:R0:W-:Y:S05]  /*04b0*/  STG.E desc[UR8][R4.64], R13 ;  /* 0x0000000d04007986 */ /* 0x0001ea000c101908 */
[----:B------:R-:W-:Y:S05]  /*04c0*/  @P0 BRA `(.L_x_25) ;  /* 0xfffffffc00d80947 */ /* 0x000fea000383ffff */
.L_x_21:
[----:B------:R-:W-:Y:S05]  /*04d0*/  BSYNC.RECONVERGENT B0 ;  /* 0x0000000000007941 */ /* 0x000fea0003800200 */
.L_x_20:
[----:B------:R-:W-:Y:S01]  /*04e0*/  BAR.SYNC.DEFER_BLOCKING 0x0 ;  /* 0x0000000000007b1d */ /* 0x000fe20000010000 */
[----:B------:R-:W-:-:S13]  /*04f0*/  ISETP.NE.AND P0, PT, R9, RZ, PT ;  /* 0x000000ff0900720c */ /* 0x000fda0003f05270 */
[----:B------:R-:W-:Y:S05]  /*0500*/  @P0 EXIT ;  /* 0x000000000000094d */ /* 0x000fea0003800000 */
[----:B01----:R-:W0:Y:S01]  /*0510*/  LDC.64 R4, c[0x0][0x388] ;  /* 0x0000e200ff047b82 */ /* 0x003e220000000a00 */
[----:B------:R-:W-:Y:S01]  /*0520*/  UISETP.GE.U32.AND UP0, UPT, UR7, 0x4, UPT ;  /* 0x000000040700788c */ /* 0x000fe2000bf06070 */
[----:B------:R-:W-:Y:S01]  /*0530*/  HFMA2 R7, -RZ, RZ, 0, 0 ;  /* 0x00000000ff077431 */ /* 0x000fe200000001ff */
[----:B------:R-:W-:Y:S01]  /*0540*/  ULOP3.LUT UR5, UR7, 0x3, URZ, 0xc0, !UPT ;  /* 0x0000000307057892 */ /* 0x000fe2000f8ec0ff */
[----:B------:R-:W-:Y:S01]  /*0550*/  UMOV UR4, URZ ;  /* 0x000000ff00047c82 */ /* 0x000fe20008000000 */
[----:B0-----:R-:W-:-:S05]  /*0560*/  IMAD.WIDE.U32 R8, R8, 0x4, R4 ;  /* 0x0000000408087825 */ /* 0x001fca00078e0004 */
[----:B------:R0:W-:Y:S01]  /*0570*/  STG.E desc[UR8][R8.64], RZ ;  /* 0x000000ff08007986 */ /* 0x0001e2000c101908 */
[----:B------:R-:W-:Y:S05]  /*0580*/  BRA.U !UP0, `(.L_x_26) ;  /* 0x0000000508f07547 */ /* 0x000fea000b800000 */
[----:B------:R-:W-:Y:S01]  /*0590*/  ULOP3.LUT UR4, UR7, 0xfffffffc, URZ, 0xc0, !UPT ;  /* 0xfffffffc07047892 */ /* 0x000fe2000f8ec0ff */
[----:B------:R-:W-:Y:S01]  /*05a0*/  LEA R4, P0, R0, R2, 0x2 ;  /* 0x0000000200047211 */ /* 0x000fe200078010ff */
[----:B------:R-:W-:Y:S02]  /*05b0*/  IMAD.MOV.U32 R7, RZ, RZ, RZ ;  /* 0x000000ffff077224 */ /* 0x000fe400078e00ff */
[----:B------:R-:W-:Y:S01]  /*05c0*/  UIADD3 UR6, UPT, UPT, -UR4, URZ, URZ ;  /* 0x000000ff04067290 */ /* 0x000fe2000fffe1ff */
[----:B------:R-:W-:Y:S01]  /*05d0*/  IADD3 R4, P1, PT, R4, 0x8, RZ ;  /* 0x0000000804047810 */ /* 0x000fe20007f3e0ff */
[----:B------:R-:W-:Y:S01]  /*05e0*/  ULOP3.LUT UR4, UR7, 0x7fc, URZ, 0xc0, !UPT ;  /* 0x000007fc07047892 */ /* 0x000fe2000f8ec0ff */
[----:B------:R-:W-:Y:S01]  /*05f0*/  LEA.HI.X R5, R0, R3, RZ, 0x2, P0 ;  /* 0x0000000300057211 */ /* 0x000fe200000f14ff */
[----:B------:R-:W-:-:S04]  /*0600*/  UISETP.GE.AND UP0, UPT, UR6, URZ, UPT ;  /* 0x000000ff0600728c */ /* 0x000fc8000bf06270 */
[----:B------:R-:W-:-:S05]  /*0610*/  IMAD.X R5, RZ, RZ, R5, P1 ;  /* 0x000000ffff057224 */ /* 0x000fca00008e0605 */
[----:B------:R-:W-:Y:S05]  /*0620*/  BRA.U UP0, `(.L_x_27) ;  /* 0x00000005007c7547 */ /* 0x000fea000b800000 */
[----:B------:R-:W-:Y:S02]  /*0630*/  UIADD3 UR10, UPT, UPT, -UR6, URZ, URZ ;  /* 0x000000ff060a7290 */ /* 0x000fe4000fffe1ff */
[----:B------:R-:W-:Y:S02]  /*0640*/  UPLOP3.LUT UP0, UPT, UPT, UPT, UPT, 0x80, 0x8 ;  /* 0x000000000008789c */ /* 0x000fe40003f0f070 */
[----:B------:R-:W-:-:S09]  /*0650*/  UISETP.GT.AND UP1, UPT, UR10, 0xc, UPT ;  /* 0x0000000c0a00788c */ /* 0x000fd2000bf24270 */
[----:B------:R-:W-:Y:S05]  /*0660*/  BRA.U !UP1, `(.L_x_28) ;  /* 0x0000000109e07547 */ /* 0x000fea000b800000 */
[----:B------:R-:W-:-:S11]  /*0670*/  UPLOP3.LUT UP0, UPT, UPT, UPT, UPT, 0x40, 0x4 ;  /* 0x000000000004789c */ /* 0x000fd60003f0e870 */
.L_x_29:
[----:B------:R-:W2:Y:S02]  /*0680*/  LDG.E R6, desc[UR8][R4.64+-0x8] ;  /* 0xfffff80804067981 */ /* 0x000ea4000c1e1900 */
[----:B--2-4-:R-:W-:-:S05]  /*0690*/  IMAD.IADD R7, R6, 0x1, R7 ;  /* 0x0000000106077824 */ /* 0x014fca00078e0207 */
[----:B------:R1:W-:Y:S04]  /*06a0*/  STG.E desc[UR8][R8.64], R7 ;  /* 0x0000000708007986 */ /* 0x0003e8000c101908 */
[----:B------:R-:W2:Y:S02]  /*06b0*/  LDG.E R6, desc[UR8][R4.64+-0x4] ;  /* 0xfffffc0804067981 */ /* 0x000ea4000c1e1900 */
[----:B--2---:R-:W-:-:S05]  /*06c0*/  IADD3 R11, PT, PT, R7, R6, RZ ;  /* 0x00000006070b7210 */ /* 0x004fca0007ffe0ff */
[----:B------:R2:W-:Y:S04]  /*06d0*/  STG.E desc[UR8][R8.64], R11 ;  /* 0x0000000b08007986 */ /* 0x0005e8000c101908 */
[----:B------:R-:W3:Y:S02]  /*06e0*/  LDG.E R6, desc[UR8][R4.64] ;  /* 0x0000000804067981 */ /* 0x000ee4000c1e1900 */
[----:B---3--:R-:W-:-:S05]  /*06f0*/  IMAD.IADD R13, R11, 0x1, R6 ;  /* 0x000000010b0d7824 */ /* 0x008fca00078e0206 */
[----:B------:R3:W-:Y:S04]  /*0700*/  STG.E desc[UR8][R8.64], R13 ;  /* 0x0000000d08007986 */ /* 0x0007e8000c101908 */
[----:B------:R-:W4:Y:S02]  /*0710*/  LDG.E R6, desc[UR8][R4.64+0x4] ;  /* 0x0000040804067981 */ /* 0x000f24000c1e1900 */
[----:B----4-:R-:W-:-:S05]  /*0720*/  IMAD.IADD R15, R13, 0x1, R6 ;  /* 0x000000010d0f7824 */ /* 0x010fca00078e0206 */
[----:B------:R4:W-:Y:S04]  /*0730*/  STG.E desc[UR8][R8.64], R15 ;  /* 0x0000000f08007986 */ /* 0x0009e8000c101908 */
[----:B------:R-:W1:Y:S02]  /*0740*/  LDG.E R6, desc[UR8][R4.64+0x8] ;  /* 0x0000080804067981 */ /* 0x000e64000c1e1900 */
[----:B-1----:R-:W-:-:S05]  /*0750*/  IMAD.IADD R7, R15, 0x1, R6 ;  /* 0x000000010f077824 */ /* 0x002fca00078e0206 */
        /* <DEDUP_REMOVED lines=12> */
[----:B------:R-:W-:Y:S04]  /*0820*/  STG.E desc[UR8][R8.64], R7 ;  /* 0x0000000708007986 */ /* 0x000fe8000c101908 */
        /* <DEDUP_REMOVED lines=9> */
[----:B------:R-:W4:Y:S02]  /*08c0*/  LDG.E R6, desc[UR8][R4.64+0x28] ;  /* 0x0000280804067981 */ /* 0x000f24000c1e1900 */
[----:B----4-:R-:W-:-:S05]  /*08d0*/  IMAD.IADD R17, R15, 0x1, R6 ;  /* 0x000000010f117824 */ /* 0x010fca00078e0206 */
[----:B------:R4:W-:Y:S04]  /*08e0*/  STG.E desc[UR8][R8.64], R17 ;  /* 0x0000001108007986 */ /* 0x0009e8000c101908 */
[----:B------:R-:W1:Y:S02]  /*08f0*/  LDG.E R6, desc[UR8][R4.64+0x2c] ;  /* 0x00002c0804067981 */ /* 0x000e64000c1e1900 */
[----:B-1----:R-:W-:-:S05]  /*0900*/  IADD3 R11, PT, PT, R17, R6, RZ ;  /* 0x00000006110b7210 */ /* 0x002fca0007ffe0ff */
[----:B------:R4:W-:Y:S04]  /*0910*/  STG.E desc[UR8][R8.64], R11 ;  /* 0x0000000b08007986 */ /* 0x0009e8000c101908 */
[----:B------:R-:W2:Y:S02]  /*0920*/  LDG.E R6, desc[UR8][R4.64+0x30] ;  /* 0x0000300804067981 */ /* 0x000ea4000c1e1900 */
[----:B--2---:R-:W-:-:S05]  /*0930*/  IMAD.IADD R13, R11, 0x1, R6 ;  /* 0x000000010b0d7824 */ /* 0x004fca00078e0206 */
[----:B------:R4:W-:Y:S04]  /*0940*/  STG.E desc[UR8][R8.64], R13 ;  /* 0x0000000d08007986 */ /* 0x0009e8000c101908 */
[----:B------:R-:W2:Y:S01]  /*0950*/  LDG.E R6, desc[UR8][R4.64+0x34] ;  /* 0x0000340804067981 */ /* 0x000ea2000c1e1900 */
[----:B------:R-:W-:-:S04]  /*0960*/  UIADD3 UR6, UPT, UPT, UR6, 0x10, URZ ;  /* 0x0000001006067890 */ /* 0x000fc8000fffe0ff */
[----:B------:R-:W-:Y:S01]  /*0970*/  UISETP.GE.AND UP1, UPT, UR6, -0xc, UPT ;  /* 0xfffffff40600788c */ /* 0x000fe2000bf26270 */
[----:B--2---:R-:W-:Y:S01]  /*0980*/  IMAD.IADD R7, R13, 0x1, R6 ;  /* 0x000000010d077824 */ /* 0x004fe200078e0206 */
[----:B------:R-:W-:-:S04]  /*0990*/  IADD3 R6, P0, PT, R4, 0x40, RZ ;  /* 0x0000004004067810 */ /* 0x000fc80007f1e0ff */
[----:B------:R4:W-:Y:S01]  /*09a0*/  STG.E desc[UR8][R8.64], R7 ;  /* 0x0000000708007986 */ /* 0x0009e2000c101908 */
[----:B---3--:R-:W-:Y:S01]  /*09b0*/  IMAD.X R15, RZ, RZ, R5, P0 ;  /* 0x000000ffff0f7224 */ /* 0x008fe200000e0605 */
[----:B------:R-:W-:-:S03]  /*09c0*/  MOV R4, R6 ;  /* 0x0000000600047202 */ /* 0x000fc60000000f00 */
[----:B------:R-:W-:Y:S01]  /*09d0*/  IMAD.MOV.U32 R5, RZ, RZ, R15 ;  /* 0x000000ffff057224 */ /* 0x000fe200078e000f */
[----:B------:R-:W-:Y:S06]  /*09e0*/  BRA.U !UP1, `(.L_x_29) ;  /* 0xfffffffd09247547 */ /* 0x000fec000b83ffff */
.L_x_28:
[----:B------:R-:W-:-:S04]  /*09f0*/  UIADD3 UR10, UPT, UPT, -UR6, URZ, URZ ;  /* 0x000000ff060a7290 */ /* 0x000fc8000fffe1ff */
[----:B------:R-:W-:-:S09]  /*0a00*/  UISETP.GT.AND UP1, UPT, UR10, 0x4, UPT ;  /* 0x000000040a00788c */ /* 0x000fd2000bf24270 */
[----:B------:R-:W-:Y:S05]  /*0a10*/  BRA.U !UP1, `(.L_x_30) ;  /* 0x0000000109787547 */ /* 0x000fea000b800000 */
[----:B------:R-:W4:Y:S02]  /*0a20*/  LDG.E R6, desc[UR8][R4.64+-0x8] ;  /* 0xfffff80804067981 */ /* 0x000f24000c1e1900 */
[----:B----4-:R-:W-:-:S05]  /*0a30*/  IMAD.IADD R7, R7, 0x1, R6 ;  /* 0x0000000107077824 */ /* 0x010fca00078e0206 */
[----:B------:R-:W-:Y:S04]  /*0a40*/  STG.E desc[UR8][R8.64], R7 ;  /* 0x0000000708007986 */ /* 0x000fe8000c101908 */
[----:B------:R-:W2:Y:S02]  /*0a50*/  LDG.E R6, desc[UR8][R4.64+-0x4] ;  /* 0xfffffc0804067981 */ /* 0x000ea4000c1e1900 */
[----:B--2---:R-:W-:-:S05]  /*0a60*/  IADD3 R11, PT, PT, R7, R6, RZ ;  /* 0x00000006070b7210 */ /* 0x004fca0007ffe0ff */
[----:B------:R1:W-:Y:S04]  /*0a70*/  STG.E desc[UR8][R8.64], R11 ;  /* 0x0000000b08007986 */ /* 0x0003e8000c101908 */
[----:B------:R-:W2:Y:S02]  /*0a80*/  LDG.E R6, desc[UR8][R4.64] ;  /* 0x0000000804067981 */ /* 0x000ea4000c1e1900 */
[----:B--2---:R-:W-:-:S05]  /*0a90*/  IMAD.IADD R13, R11, 0x1, R6 ;  /* 0x000000010b0d7824 */ /* 0x004fca00078e0206 */
[----:B------:R2:W-:Y:S04]  /*0aa0*/  STG.E desc[UR8][R8.64], R13 ;  /* 0x0000000d08007986 */ /* 0x0005e8000c101908 */
[----:B------:R-:W3:Y:S02]  /*0ab0*/  LDG.E R6, desc[UR8][R4.64+0x4] ;  /* 0x0000040804067981 */ /* 0x000ee4000c1e1900 */
[----:B---3--:R-:W-:-:S05]  /*0ac0*/  IMAD.IADD R15, R13, 0x1, R6 ;  /* 0x000000010d0f7824 */ /* 0x008fca00078e0206 */
[----:B------:R3:W-:Y:S04]  /*0ad0*/  STG.E desc[UR8][R8.64], R15 ;  /* 0x0000000f08007986 */ /* 0x0007e8000c101908 */
[----:B------:R-:W4:Y:S02]  /*0ae0*/  LDG.E R6, desc[UR8][R4.64+0x8] ;  /* 0x0000080804067981 */ /* 0x000f24000c1e1900 */
[----:B----4-:R-:W-:-:S05]  /*0af0*/  IADD3 R17, PT, PT, R15, R6, RZ ;  /* 0x000000060f117210 */ /* 0x010fca0007ffe0ff */
[----:B------:R4:W-:Y:S04]  /*0b00*/  STG.E desc[UR8][R8.64], R17 ;  /* 0x0000001108007986 */ /* 0x0009e8000c101908 */
[----:B------:R-:W1:Y:S02]  /*0b10*/  LDG.E R6, desc[UR8][R4.64+0xc] ;  /* 0x00000c0804067981 */ /* 0x000e64000c1e1900 */
[----:B-1----:R-:W-:-:S05]  /*0b20*/  IMAD.IADD R11, R17, 0x1, R6 ;  /* 0x00000001110b7824 */ /* 0x002fca00078e0206 */
[----:B------:R4:W-:Y:S04]  /*0b30*/  STG.E desc[UR8][R8.64], R11 ;  /* 0x0000000b08007986 */ /* 0x0009e8000c101908 */
[----:B------:R-:W2:Y:S02]  /*0b40*/  LDG.E R6, desc[UR8][R4.64+0x10] ;  /* 0x0000100804067981 */ /* 0x000ea4000c1e1900 */
[----:B--2---:R-:W-:-:S05]  /*0b50*/  IMAD.IADD R13, R11, 0x1, R6 ;  /* 0x000000010b0d7824 */ /* 0x004fca00078e0206 */
[----:B------:R4:W-:Y:S04]  /*0b60*/  STG.E desc[UR8][R8.64], R13 ;  /* 0x0000000d08007986 */ /* 0x0009e8000c101908 */
[----:B------:R-:W2:Y:S01]  /*0b70*/  LDG.E R6, desc[UR8][R4.64+0x14] ;  /* 0x0000140804067981 */ /* 0x000ea2000c1e1900 */
[----:B------:R-:W-:Y:S02]  /*0b80*/  UIADD3 UR6, UPT, UPT, UR6, 0x8, URZ ;  /* 0x0000000806067890 */ /* 0x000fe4000fffe0ff */
[----:B------:R-:W-:Y:S01]  /*0b90*/  UPLOP3.LUT UP0, UPT, UPT, UPT, UPT, 0x40, 0x4 ;  /* 0x000000000004789c */ /* 0x000fe20003f0e870 */
[----:B--2---:R-:W-:Y:S02]  /*0ba0*/  IADD3 R7, PT, PT, R13, R6, RZ ;  /* 0x000000060d077210 */ /* 0x004fe40007ffe0ff */
[----:B------:R-:W-:-:S03]  /*0bb0*/  IADD3 R6, P0, PT, R4, 0x20, RZ ;  /* 0x0000002004067810 */ /* 0x000fc60007f1e0ff */
[----:B------:R4:W-:Y:S02]  /*0bc0*/  STG.E desc[UR8][R8.64], R7 ;  /* 0x0000000708007986 */ /* 0x0009e4000c101908 */
[----:B---3--:R-:W-:Y:S02]  /*0bd0*/  IMAD.X R15, RZ, RZ, R5, P0 ;  /* 0x000000ffff0f7224 */ /* 0x008fe400000e0605 */
[----:B------:R-:W-:-:S03]  /*0be0*/  IMAD.MOV.U32 R4, RZ, RZ, R6 ;  /* 0x000000ffff047224 */ /* 0x000fc600078e0006 */
[----:B------:R-:W-:-:S07]  /*0bf0*/  MOV R5, R15 ;  /* 0x0000000f00057202 */ /* 0x000fce0000000f00 */
.L_x_30:
[----:B------:R-:W-:-:S09]  /*0c00*/  UISETP.NE.OR UP0, UPT, UR6, URZ, UP0 ;  /* 0x000000ff0600728c */ /* 0x000fd20008705670 */
[----:B------:R-:W-:Y:S05]  /*0c10*/  BRA.U !UP0, `(.L_x_26) ;  /* 0x00000001084c7547 */ /* 0x000fea000b800000 */
.L_x_27:
[----:B------:R-:W4:Y:S02]  /*0c20*/  LDG.E R6, desc[UR8][R4.64+-0x8] ;  /* 0xfffff80804067981 */ /* 0x000f24000c1e1900 */
[----:B----4-:R-:W-:-:S05]  /*0c30*/  IMAD.IADD R11, R6, 0x1, R7 ;  /* 0x00000001060b7824 */ /* 0x010fca00078e0207 */
[----:B------:R1:W-:Y:S04]  /*0c40*/  STG.E desc[UR8][R8.64], R11 ;  /* 0x0000000b08007986 */ /* 0x0003e8000c101908 */
[----:B--2---:R-:W2:Y:S02]  /*0c50*/  LDG.E R6, desc[UR8][R4.64+-0x4] ;  /* 0xfffffc0804067981 */ /* 0x004ea4000c1e1900 */
[----:B--2---:R-:W-:-:S05]  /*0c60*/  IMAD.IADD R13, R11, 0x1, R6 ;  /* 0x000000010b0d7824 */ /* 0x004fca00078e0206 */
[----:B------:R2:W-:Y:S04]  /*0c70*/  STG.E desc[UR8][R8.64], R13 ;  /* 0x0000000d08007986 */ /* 0x0005e8000c101908 */
[----:B------:R-:W3:Y:S02]  /*0c80*/  LDG.E R6, desc[UR8][R4.64] ;  /* 0x0000000804067981 */ /* 0x000ee4000c1e1900 */
[----:B---3--:R-:W-:-:S05]  /*0c90*/  IADD3 R15, PT, PT, R13, R6, RZ ;  /* 0x000000060d0f7210 */ /* 0x008fca0007ffe0ff */
[----:B------:R2:W-:Y:S04]  /*0ca0*/  STG.E desc[UR8][R8.64], R15 ;  /* 0x0000000f08007986 */ /* 0x0005e8000c101908 */
[----:B------:R-:W3:Y:S01]  /*0cb0*/  LDG.E R6, desc[UR8][R4.64+0x4] ;  /* 0x0000040804067981 */ /* 0x000ee2000c1e1900 */
[----:B------:R-:W-:-:S04]  /*0cc0*/  UIADD3 UR6, UPT, UPT, UR6, 0x4, URZ ;  /* 0x0000000406067890 */ /* 0x000fc8000fffe0ff */
[----:B------:R-:W-:Y:S01]  /*0cd0*/  UISETP.NE.AND UP0, UPT, UR6, URZ, UPT ;  /* 0x000000ff0600728c */ /* 0x000fe2000bf05270 */
[----:B---3--:R-:W-:Y:S01]  /*0ce0*/  IMAD.IADD R7, R15, 0x1, R6 ;  /* 0x000000010f077824 */ /* 0x008fe200078e0206 */
[----:B------:R-:W-:-:S04]  /*0cf0*/  IADD3 R6, P0, PT, R4, 0x10, RZ ;  /* 0x0000001004067810 */ /* 0x000fc80007f1e0ff */
[----:B------:R2:W-:Y:S01]  /*0d00*/  STG.E desc[UR8][R8.64], R7 ;  /* 0x0000000708007986 */ /* 0x0005e2000c101908 */
[----:B-1----:R-:W-:Y:S01]  /*0d10*/  IMAD.X R11, RZ, RZ, R5, P0 ;  /* 0x000000ffff0b7224 */ /* 0x002fe200000e0605 */
[----:B------:R-:W-:-:S03]  /*0d20*/  MOV R4, R6 ;  /* 0x0000000600047202 */ /* 0x000fc60000000f00 */
[----:B------:R-:W-:Y:S01]  /*0d30*/  IMAD.MOV.U32 R5, RZ, RZ, R11 ;  /* 0x000000ffff057224 */ /* 0x000fe200078e000b */
[----:B------:R-:W-:Y:S06]  /*0d40*/  BRA.U UP0, `(.L_x_27) ;  /* 0xfffffffd00b47547 */ /* 0x000fec000b83ffff */
.L_x_26:
[----:B------:R-:W-:-:S13]  /*0d50*/  ISETP.NE.AND P0, PT, RZ, UR5, PT ;  /* 0x00000005ff007c0c */ /* 0x000fda000bf05270 */
[----:B------:R-:W-:Y:S05]  /*0d60*/  @!P0 EXIT ;  /* 0x000000000000894d */ /* 0x000fea0003800000 */
[----:B------:R-:W-:Y:S01]  /*0d70*/  IADD3 R0, P0, PT, R0, UR4, RZ ;  /* 0x0000000400007c10 */ /* 0x000fe2000ff1e0ff */
[----:B------:R-:W-:-:S03]  /*0d80*/  UIADD3 UR5, UPT, UPT, -UR5, URZ, URZ ;  /* 0x000000ff05057290 */ /* 0x000fc6000fffe1ff */
[----:B------:R-:W-:Y:S01]  /*0d90*/  LEA R2, P1, R0, R2, 0x2 ;  /* 0x0000000200027211 */ /* 0x000fe200078210ff */
[----:B------:R-:W-:-:S05]  /*0da0*/  IMAD.X R4, RZ, RZ, RZ, P0 ;  /* 0x000000ffff047224 */ /* 0x000fca00000e06ff */
[----:B------:R-:W-:-:S07]  /*0db0*/  LEA.HI.X R3, R0, R3, R4, 0x2, P1 ;  /* 0x0000000300037211 */ /* 0x000fce00008f1404 */
.L_x_31:
[----:B-1----:R1:W2:Y:S01]  /*0dc0*/  LDG.E R0, desc[UR8][R2.64] ;  /* 0x0000000802007981 */ /* 0x0022a2000c1e1900 */
[----:B------:R-:W-:-:S04]  /*0dd0*/  UIADD3 UR5, UPT, UPT, UR5, 0x1, URZ ;  /* 0x0000000105057890 */ /* 0x000fc8000fffe0ff */
[----:B------:R-:W-:Y:S01]  /*0de0*/  UISETP.NE.AND UP0, UPT, UR5, URZ, UPT ;  /* 0x000000ff0500728c */ /* 0x000fe2000bf05270 */
[----:B-1----:R-:W-:-:S05]  /*0df0*/  IADD3 R2, P0, PT, R2, 0x4, RZ ;  /* 0x0000000402027810 */ /* 0x002fca0007f1e0ff */
[----:B------:R-:W-:Y:S01]  /*0e00*/  IMAD.X R3, RZ, RZ, R3, P0 ;  /* 0x000000ffff037224 */ /* 0x000fe200000e0603 */
[----:B--2-4-:R-:W-:-:S05]  /*0e10*/  IADD3 R7, PT, PT, R0, R7, RZ ;  /* 0x0000000700077210 */ /* 0x014fca0007ffe0ff */
[----:B------:R1:W-:Y:S01]  /*0e20*/  STG.E desc[UR8][R8.64], R7 ;  /* 0x0000000708007986 */ /* 0x0003e2000c101908 */
[----:B------:R-:W-:Y:S05]  /*0e30*/  BRA.U UP0, `(.L_x_31) ;  /* 0xfffffffd00e07547 */ /* 0x000fea000b83ffff */
[----:B------:R-:W-:Y:S05]  /*0e40*/  EXIT ;  /* 0x000000000000794d */ /* 0x000fea0003800000 */
.L_x_32:
        /* <DEDUP_REMOVED lines=11> */
.L_x_40:


//--------------------- .text._Z20reduce_sum_version_0IiEvPKT_PS0_ii --------------------------
	.section	.text._Z20reduce_sum_version_0IiEvPKT_PS0_ii,"ax",@progbits
	.align	128
        .global         _Z20reduce_sum_version_0IiEvPKT_PS0_ii
        .type           _Z20reduce_sum_version_0IiEvPKT_PS0_ii,@function
        .size           _Z20reduce_sum_version_0IiEvPKT_PS0_ii,(.L_x_41 - _Z20reduce_sum_version_0IiEvPKT_PS0_ii)
        .other          _Z20reduce_sum_version_0IiEvPKT_PS0_ii,@"STO_CUDA_ENTRY STV_DEFAULT"
_Z20reduce_sum_version_0IiEvPKT_PS0_ii:
.text._Z20reduce_sum_version_0IiEvPKT_PS0_ii:
[----:B------:R-:W-:Y:S01]  /*0000*/  LDC R1, c[0x0][0x37c] ;  /* 0x0000df00ff017b82 */ /* 0x000fe20000000800 */
[----:B------:R-:W0:Y:S07]  /*0010*/  S2R R5, SR_CTAID.X ;  /* 0x0000000000057919 */ /* 0x000e2e0000002500 */
[----:B------:R-:W1:Y:S01]  /*0020*/  LDC R0, c[0x0][0x394] ;  /* 0x0000e500ff007b82 */ /* 0x000e620000000800 */
[----:B------:R-:W2:Y:S07]  /*0030*/  LDCU.64 UR4, c[0x0][0x358] ;  /* 0x00006b00ff0477ac */ /* 0x000eae0008000a00 */
[----:B------:R-:W0:Y:S01]  /*0040*/  LDC.64 R2, c[0x0][0x388] ;  /* 0x0000e200ff027b82 */ /* 0x000e220000000a00 */
[----:B-1----:R-:W-:Y:S01]  /*0050*/  ISETP.GE.AND P0, PT, R0, 0x1, PT ;  /* 0x000000010000780c */ /* 0x002fe20003f06270 */
[----:B0-----:R-:W-:-:S05]  /*0060*/  IMAD.WIDE.U32 R2, R5, 0x4, R2 ;  /* 0x0000000405027825 */ /* 0x001fca00078e0002 */
[----:B--2---:R0:W-:Y:S07]  /*0070*/  STG.E desc[UR4][R2.64], RZ ;  /* 0x000000ff02007986 */ /* 0x0041ee000c101904 */
[----:B------:R-:W-:Y:S05]  /*0080*/  @!P0 EXIT ;  /* 0x000000000000894d */ /* 0x000fea0003800000 */
[C---:B------:R-:W-:Y:S01]  /*0090*/  ISETP.GE.U32.AND P1, PT, R0.reuse, 0x10, PT ;  /* 0x000000100000780c */ /* 0x040fe20003f26070 */
[----:B------:R-:W-:Y:S01]  /*00a0*/  IMAD R6, R5, R0, RZ ;  /* 0x0000000005067224 */ /* 0x000fe200078e02ff */
[----:B------:R-:W-:Y:S01]  /*00b0*/  LOP3.LUT R12, R0, 0xf, RZ, 0xc0, !PT ;  /* 0x0000000f000c7812 */ /* 0x000fe200078ec0ff */
[----:B------:R-:W-:Y:S02]  /*00c0*/  IMAD.MOV.U32 R9, RZ, RZ, RZ ;  /* 0x000000ffff097224 */ /* 0x000fe400078e00ff */
[----:B------:R-:W-:Y:S01]  /*00d0*/  IMAD.MOV.U32 R7, RZ, RZ, RZ ;  /* 0x000000ffff077224 */ /* 0x000fe200078e00ff */
[----:B------:R-:W-:-:S07]  /*00e0*/  ISETP.NE.AND P0, PT, R12, RZ, PT ;  /* 0x000000ff0c00720c */ /* 0x000fce0003f05270 */
[----:B------:R-:W-:Y:S06]  /*00f0*/  @!P1 BRA `(.L_x_33) ;  /* 0x0000000000fc9947 */ /* 0x000fec0003800000 */
[----:B------:R-:W1:Y:S01]  /*0100*/  LDC.64 R10, c[0x0][0x380] ;  /* 0x0000e000ff0a7b82 */ /* 0x000e620000000a00 */
[----:B------:R-:W-:Y:S01]  /*0110*/  LOP3.LUT R7, R0, 0x7ffffff0, RZ, 0xc0, !PT ;  /* 0x7ffffff000077812 */ /* 0x000fe200078ec0ff */
[----:B------:R-:W-:-:S03]  /*0120*/  IMAD.MOV.U32 R9, RZ, RZ, RZ ;  /* 0x000000ffff097224 */ /* 0x000fc600078e00ff */
[----:B------:R-:W-:Y:S02]  /*0130*/  IADD3 R8, PT, PT, -R7, RZ, RZ ;  /* 0x000000ff07087210 */ /* 0x000fe40007ffe1ff */
[----:B-1----:R-:W-:-:S04]  /*0140*/  LEA R10, P1, R6, R10, 0x2 ;  /* 0x0000000a060a7211 */ /* 0x002fc800078210ff */
[----:B------:R-:W-:Y:S02]  /*0150*/  IADD3 R10, P2, PT, R10, 0x20, RZ ;  /* 0x000000200a0a7810 */ /* 0x000fe40007f5e0ff */
[----:B------:R-:W-:-:S05]  /*0160*/  LEA.HI.X R15, R6, R11, RZ, 0x2, P1 ;  /* 0x0000000b060f7211 */ /* 0x000fca00008f14ff */
[----:B------:R-:W-:-:S07]  /*0170*/  IMAD.X R15, RZ, RZ, R15, P2 ;  /* 0x000000ffff0f7224 */ /* 0x000fce00010e060f */
.L_x_34:
[----:B------:R-:W-:Y:S02]  /*0180*/  IMAD.MOV.U32 R4, RZ, RZ, R10 ;  /* 0x000000ffff047224 */ /* 0x000fe400078e000a */
[----:B------:R-:W-:-:S05]  /*0190*/  IMAD.MOV.U32 R5, RZ, RZ, R15 ;  /* 0x000000ffff057224 */ /* 0x000fca00078e000f */
[----:B------:R-:W2:Y:S02]  /*01a0*/  LDG.E R10, desc[UR4][R4.64+-0x20] ;  /* 0xffffe004040a7981 */ /* 0x000ea4000c1e1900 */
[----:B--2-4-:R-:W-:-:S05]  /*01b0*/  IADD3 R9, PT, PT, R10, R9, RZ ;  /* 0x000000090a097210 */ /* 0x014fca0007ffe0ff */
        /* <DEDUP_REMOVED lines=24> */
[----:B------:R-:W-:Y:S04]  /*0340*/  STG.E desc[UR4][R2.64], R9 ;  /* 0x0000000902007986 */ /* 0x000fe8000c101904 */
        /* <DEDUP_REMOVED lines=10> */
[----:B----4-:R-:W-:-:S05]  /*03f0*/  IADD3 R17, PT, PT, R15, R10, RZ ;  /* 0x0000000a0f117210 */ /* 0x010fca0007ffe0ff */
[----:B------:R4:W-:Y:S04]  /*0400*/  STG.E desc[UR4][R2.64], R17 ;  /* 0x0000001102007986 */ /* 0x0009e8000c101904 */
[----:B------:R-:W1:Y:S02]  /*0410*/  LDG.E R10, desc[UR4][R4.64+0x14] ;  /* 0x00001404040a7981 */ /* 0x000e64000c1e1900 */
[----:B-1----:R-:W-:-:S05]  /*0420*/  IMAD.IADD R11, R17, 0x1, R10 ;  /* 0x00000001110b7824 */ /* 0x002fca00078e020a */
[----:B------:R4:W-:Y:S04]  /*0430*/  STG.E desc[UR4][R2.64], R11 ;  /* 0x0000000b02007986 */ /* 0x0009e8000c101904 */
[----:B------:R-:W2:Y:S01]  /*0440*/  LDG.E R10, desc[UR4][R4.64+0x18] ;  /* 0x00001804040a7981 */ /* 0x000ea2000c1e1900 */
[----:B------:R-:W-:Y:S01]  /*0450*/  IADD3 R8, PT, PT, R8, 0x10, RZ ;  /* 0x0000001008087810 */ /* 0x000fe20007ffe0ff */
[----:B--2---:R-:W-:-:S05]  /*0460*/  IMAD.IADD R13, R11, 0x1, R10 ;  /* 0x000000010b0d7824 */ /* 0x004fca00078e020a */
[----:B------:R4:W-:Y:S04]  /*0470*/  STG.E desc[UR4][R2.64], R13 ;  /* 0x0000000d02007986 */ /* 0x0009e8000c101904 */
[----:B------:R-:W2:Y:S01]  /*0480*/  LDG.E R10, desc[UR4][R4.64+0x1c] ;  /* 0x00001c04040a7981 */ /* 0x000ea2000c1e1900 */
[----:B------:R-:W-:Y:S01]  /*0490*/  ISETP.NE.AND P1, PT, R8, RZ, PT ;  /* 0x000000ff0800720c */ /* 0x000fe20003f25270 */
[----:B--2---:R-:W-:Y:S01]  /*04a0*/  IMAD.IADD R9, R13, 0x1, R10 ;  /* 0x000000010d097824 */ /* 0x004fe200078e020a */
[----:B------:R-:W-:-:S04]  /*04b0*/  IADD3 R10, P2, PT, R4, 0x40, RZ ;  /* 0x00000040040a7810 */ /* 0x000fc80007f5e0ff */
[----:B------:R4:W-:Y:S01]  /*04c0*/  STG.E desc[UR4][R2.64], R9 ;  /* 0x0000000902007986 */ /* 0x0009e2000c101904 */
[----:B---3--:R-:W-:-:S06]  /*04d0*/  IMAD.X R15, RZ, RZ, R5, P2 ;  /* 0x000000ffff0f7224 */ /* 0x008fcc00010e0605 */
[----:B------:R-:W-:Y:S05]  /*04e0*/  @P1 BRA `(.L_x_34) ;  /* 0xfffffffc00241947 */ /* 0x000fea000383ffff */
.L_x_33:
[----:B------:R-:W-:Y:S05]  /*04f0*/  @!P0 EXIT ;  /* 0x000000000000894d */ /* 0x000fea0003800000 */
[----:B------:R-:W-:Y:S02]  /*0500*/  ISETP.GE.U32.AND P1, PT, R12, 0x8, PT ;  /* 0x000000080c00780c */ /* 0x000fe40003f26070 */
[----:B------:R-:W-:-:S04]  /*0510*/  LOP3.LUT R10, R0, 0x7, RZ, 0xc0, !PT ;  /* 0x00000007000a7812 */ /* 0x000fc800078ec0ff */
[----:B------:R-:W-:-:S07]  /*0520*/  ISETP.NE.AND P0, PT, R10, RZ, PT ;  /* 0x000000ff0a00720c */ /* 0x000fce0003f05270 */
[----:B------:R-:W-:Y:S06]  /*0530*/  @!P1 BRA `(.L_x_35) ;  /* 0x0000000000789947 */ /* 0x000fec0003800000 */
[----:B----4-:R-:W1:Y:S01]  /*0540*/  LDC.64 R12, c[0x0][0x380] ;  /* 0x0000e000ff0c7b82 */ /* 0x010e620000000a00 */
[----:B------:R-:W-:-:S05]  /*0550*/  IADD3 R5, P1, PT, R6, R7, RZ ;  /* 0x0000000706057210 */ /* 0x000fca0007f3e0ff */
[----:B------:R-:W-:Y:S01]  /*0560*/  IMAD.X R8, RZ, RZ, RZ, P1 ;  /* 0x000000ffff087224 */ /* 0x000fe200008e06ff */
[----:B-1----:R-:W-:-:S04]  /*0570*/  LEA R4, P1, R5, R12, 0x2 ;  /* 0x0000000c05047211 */ /* 0x002fc800078210ff */
[----:B------:R-:W-:-:S05]  /*0580*/  LEA.HI.X R5, R5, R13, R8, 0x2, P1 ;  /* 0x0000000d05057211 */ /* 0x000fca00008f1408 */
[----:B------:R-:W2:Y:S02]  /*0590*/  LDG.E R8, desc[UR4][R4.64] ;  /* 0x0000000404087981 */ /* 0x000ea4000c1e1900 */
[----:B--2---:R-:W-:-:S05]  /*05a0*/  IMAD.IADD R9, R9, 0x1, R8 ;  /* 0x0000000109097824 */ /* 0x004fca00078e0208 */
        /* <DEDUP_REMOVED lines=20> */
[----:B------:R-:W-:Y:S01]  /*06f0*/  IADD3 R7, PT, PT, R7, 0x8, RZ ;  /* 0x0000000807077810 */ /* 0x000fe20007ffe0ff */
[----:B--2---:R-:W-:-:S05]  /*0700*/  IMAD.IADD R9, R13, 0x1, R8 ;  /* 0x000000010d097824 */ /* 0x004fca00078e0208 */
[----:B------:R3:W-:Y:S02]  /*0710*/  STG.E desc[UR4][R2.64], R9 ;  /* 0x0000000902007986 */ /* 0x0007e4000c101904 */
.L_x_35:
[----:B------:R-:W-:Y:S05]  /*0720*/  @!P0 EXIT ;  /* 0x000000000000894d */ /* 0x000fea0003800000 */
[----:B------:R-:W-:Y:S02]  /*0730*/  ISETP.GE.U32.AND P1, PT, R10, 0x4, PT ;  /* 0x000000040a00780c */ /* 0x000fe40003f26070 */
[----:B------:R-:W-:-:S04]  /*0740*/  LOP3.LUT R0, R0, 0x3, RZ, 0xc0, !PT ;  /* 0x0000000300007812 */ /* 0x000fc800078ec0ff */
[----:B------:R-:W-:-:S07]  /*0750*/  ISETP.NE.AND P0, PT, R0, RZ, PT ;  /* 0x000000ff0000720c */ /* 0x000fce0003f05270 */
[----:B------:R-:W-:Y:S06]  /*0760*/  @!P1 BRA `(.L_x_36) ;  /* 0x0000000000489947 */ /* 0x000fec0003800000 */
[----:B---34-:R-:W1:Y:S01]  /*0770*/  LDC.64 R10, c[0x0][0x380] ;  /* 0x0000e000ff0a7b82 */ /* 0x018e620000000a00 */
[----:B------:R-:W-:-:S05]  /*0780*/  IADD3 R5, P1, PT, R6, R7, RZ ;  /* 0x0000000706057210 */ /* 0x000fca0007f3e0ff */
[----:B------:R-:W-:Y:S01]  /*0790*/  IMAD.X R8, RZ, RZ, RZ, P1 ;  /* 0x000000ffff087224 */ /* 0x000fe200008e06ff */
[----:B-1----:R-:W-:-:S04]  /*07a0*/  LEA R4, P1, R5, R10, 0x2 ;  /* 0x0000000a05047211 */ /* 0x002fc800078210ff */
[----:B------:R-:W-:-:S05]  /*07b0*/  LEA.HI.X R5, R5, R11, R8, 0x2, P1 ;  /* 0x0000000b05057211 */ /* 0x000fca00008f1408 */
[----:B------:R-:W2:Y:S02]  /*07c0*/  LDG.E R8, desc[UR4][R4.64] ;  /* 0x0000000404087981 */ /* 0x000ea4000c1e1900 */
[----:B--2---:R-:W-:-:S05]  /*07d0*/  IMAD.IADD R11, R9, 0x1, R8 ;  /* 0x00000001090b7824 */ /* 0x004fca00078e0208 */
[----:B------:R1:W-:Y:S04]  /*07e0*/  STG.E desc[UR4][R2.64], R11 ;  /* 0x0000000b02007986 */ /* 0x0003e8000c101904 */
[----:B------:R-:W2:Y:S02]  /*07f0*/  LDG.E R8, desc[UR4][R4.64+0x4] ;  /* 0x0000040404087981 */ /* 0x000ea4000c1e1900 */
[----:B--2---:R-:W-:-:S05]  /*0800*/  IADD3 R13, PT, PT, R11, R8, RZ ;  /* 0x000000080b0d7210 */ /* 0x004fca0007ffe0ff */
        /* <DEDUP_REMOVED lines=8> */
.L_x_36:
[----:B------:R-:W-:Y:S05]  /*0890*/  @!P0 EXIT ;  /* 0x000000000000894d */ /* 0x000fea0003800000 */
[----:B------:R-:W2:Y:S01]  /*08a0*/  LDC.64 R4, c[0x0][0x380] ;  /* 0x0000e000ff047b82 */ /* 0x000ea20000000a00 */
[----:B------:R-:W-:Y:S01]  /*08b0*/  IADD3 R7, P0, PT, R6, R7, RZ ;  /* 0x0000000706077210 */ /* 0x000fe20007f1e0ff */
[----:B------:R-:W-:-:S03]  /*08c0*/  IMAD.MOV R0, RZ, RZ, -R0 ;  /* 0x000000ffff007224 */ /* 0x000fc600078e0a00 */
[----:B--2---:R-:W-:Y:S01]  /*08d0*/  LEA R6, P1, R7, R4, 0x2 ;  /* 0x0000000407067211 */ /* 0x004fe200078210ff */
[----:B------:R-:W-:-:S05]  /*08e0*/  IMAD.X R4, RZ, RZ, RZ, P0 ;  /* 0x000000ffff047224 */ /* 0x000fca00000e06ff */
[----:B------:R-:W-:-:S07]  /*08f0*/  LEA.HI.X R7, R7, R5, R4, 0x2, P1 ;  /* 0x0000000507077211 */ /* 0x000fce00008f1404 */
.L_x_37:
[----:B------:R-:W-:Y:S01]  /*0900*/  MOV R4, R6 ;  /* 0x0000000600047202 */ /* 0x000fe20000000f00 */
[----:B------:R-:W-:-:S05]  /*0910*/  IMAD.MOV.U32 R5, RZ, RZ, R7 ;  /* 0x000000ffff057224 */ /* 0x000fca00078e0007 */
[----:B------:R-:W1:Y:S01]  /*0920*/  LDG.E R4, desc[UR4][R4.64] ;  /* 0x0000000404047981 */ /* 0x000e62000c1e1900 */
[----:B------:R-:W-:Y:S02]  /*0930*/  IADD3 R0, PT, PT, R0, 0x1, RZ ;  /* 0x0000000100007810 */ /* 0x000fe40007ffe0ff */
[----:B------:R-:W-:Y:S02]  /*0940*/  IADD3 R6, P1, PT, R6, 0x4, RZ ;  /* 0x0000000406067810 */ /* 0x000fe40007f3e0ff */
[----:B------:R-:W-:-:S03]  /*0950*/  ISETP.NE.AND P0, PT, R0, RZ, PT ;  /* 0x000000ff0000720c */ /* 0x000fc60003f05270 */
[----:B------:R-:W-:Y:S02]  /*0960*/  IMAD.X R7, RZ, RZ, R7, P1 ;  /* 0x000000ffff077224 */ /* 0x000fe400008e0607 */
[----:B-1234-:R-:W-:-:S05]  /*0970*/  IMAD.IADD R9, R4, 0x1, R9 ;  /* 0x0000000104097824 */ /* 0x01efca00078e0209 */
[----:B------:R2:W-:Y:S03]  /*0980*/  STG.E desc[UR4][R2.64], R9 ;  /* 0x0000000902007986 */ /* 0x0005e6000c101904 */
[----:B------:R-:W-:Y:S05]  /*0990*/  @P0 BRA `(.L_x_37) ;  /* 0xfffffffc00d80947 */ /* 0x000fea000383ffff */
[----:B------:R-:W-:Y:S05]  /*09a0*/  EXIT ;  /* 0x000000000000794d */ /* 0x000fea0003800000 */
.L_x_38:
        /* <DEDUP_REMOVED lines=13> */
.L_x_41:


//--------------------- .nv.shared._Z20reduce_sum_version_2IiEvPKT_PS0_ii --------------------------
	.section	.nv.shared._Z20reduce_sum_version_2IiEvPKT_PS0_ii,"aw",@nobits
	.sectionflags	@""
	.align	16
	.zero		1024


//--------------------- .nv.shared.reserved.0     --------------------------
	.section	.nv.shared.reserved.0,"aw",@nobits
	.weak		__nv_reservedSMEM_offset_0_alias
	.size		__nv_reservedSMEM_offset_0_alias, 0, 64
	.other		__nv_reservedSMEM_offset_0_alias,@"STO_CUDA_RESERVED_SHARED STV_DEFAULT"
__nv_reservedSMEM_offset_0_alias:
	.zero		0
	.zero		64


//--------------------- .nv.shared._Z20reduce_sum_version_1IiEvPKT_PS0_S3_ii --------------------------
	.section	.nv.shared._Z20reduce_sum_version_1IiEvPKT_PS0_S3_ii,"aw",@nobits
	.sectionflags	@""
	.align	16
	.zero		1024


//--------------------- .nv.shared._Z20reduce_sum_version_0IiEvPKT_PS0_ii --------------------------
	.section	.nv.shared._Z20reduce_sum_version_0IiEvPKT_PS0_ii,"aw",@nobits
	.sectionflags	@""
	.align	16
	.zero		1024


//--------------------- .nv.constant0._Z20reduce_sum_version_2IiEvPKT_PS0_ii --------------------------
	.section	.nv.constant0._Z20reduce_sum_version_2IiEvPKT_PS0_ii,"a",@progbits
	.sectionflags	@""
	.align	4
.nv.constant0._Z20reduce_sum_version_2IiEvPKT_PS0_ii:
	.zero		920


//--------------------- .nv.constant0._Z20reduce_sum_version_1IiEvPKT_PS0_S3_ii --------------------------
	.section	.nv.constant0._Z20reduce_sum_version_1IiEvPKT_PS0_S3_ii,"a",@progbits
	.sectionflags	@""
	.align	4
.nv.constant0._Z20reduce_sum_version_1IiEvPKT_PS0_S3_ii:
	.zero		928


//--------------------- .nv.constant0._Z20reduce_sum_version_0IiEvPKT_PS0_ii --------------------------
	.section	.nv.constant0._Z20reduce_sum_version_0IiEvPKT_PS0_ii,"a",@progbits
	.sectionflags	@""
	.align	4
.nv.constant0._Z20reduce_sum_version_0IiEvPKT_PS0_ii:
	.zero		920


//--------------------- SYMBOLS --------------------------

	.type		.nv.reservedSmem.offset0,@object
	.size		.nv.reservedSmem.offset0,0x4
	.type		.nv.reservedSmem.cap,@object
	.size		.nv.reservedSmem.cap,0x4
